	.target	sm_90a

	.elftype	@"ET_EXEC"


//--------------------- .note.nv.tkinfo           --------------------------
	.section	.note.nv.tkinfo,"",@"SHT_NOTE"
	.sectionflags	@"SHF_NOTE_NV_TKINFO"
	.tkinfo
        /*0018*/ 	.word	0x00000002
        /*0030*/ 	.string	""
        /*0030*/ 	.string	"ptxas"
        /*0030*/ 	.string	"Cuda compilation tools, release 13.0, V13.0.88"
        /*0030*/ 	.string	"Build cuda_13.0.r13.0/compiler.36424714_0"
        /*0030*/ 	.string	"-arch sm_90a -m 64 "



//--------------------- .note.nv.cuinfo           --------------------------
	.section	.note.nv.cuinfo,"",@"SHT_NOTE"
	.sectionflags	@"SHF_NOTE_NV_CUINFO"
        /*0018*/ 	.short	0x0002
        /*001a*/ 	.short	0x005a
        /*001c*/ 	.short	0x0082
	.zero		2


//--------------------- .nv.info                  --------------------------
	.section	.nv.info,"",@"SHT_CUDA_INFO"
	.align	4


	//----- nvinfo : EIATTR_REGCOUNT
	.align		4
        /*0000*/ 	.byte	0x04, 0x2f
        /*0002*/ 	.short	(.L_12 - .L_11)
	.align		4
.L_11:
        /*0004*/ 	.word	index@(_ZN7cutlass13device_kernelINS_4gemm6kernel13GemmUniversalIN4cute5tupleIJiiiiEEENS1_10collective13CollectiveMmaINS1_37MainloopSm90TmaGmmaWarpSpecializedFP8ILi5ENS5_IJNS4_1CILi2EEENSA_ILi1EEESC_EEENS1_32KernelTmaWarpSpecializedPingpongEEENS5_IJNSA_ILi64EEENSA_ILi256EEENSA_ILi32EEEEEENS_12float_e4m3_tENS5_IJlSC_lEEESK_SL_NS4_8TiledMMAINS4_8MMA_AtomIJNS4_4SM904GMMA31MMA_64x256x32_F32E4M3E4M3_SS_TNILNSP_7ScaleInE1ELSR_1EEEEEENS4_6LayoutINS5_IJSC_SC_SC_EEENS5_IJNSA_ILi0EEESW_SW_EEEEENS5_IJNS4_10UnderscoreESZ_SZ_EEEEENS4_13SM90_TMA_LOADENS4_14ComposedLayoutINS4_7SwizzleILi1ELi4ELi3EEENS4_18smem_ptr_flag_bitsILi8EEENSU_INS5_IJNSA_ILi8EEESI_EEENS5_IJSI_SC_EEEEEEEvNS4_8identityENS4_23SM90_TMA_LOAD_MULTICASTES1C_vS1D_EENS_8epilogue10collective6detail29Sm90TmaWarpSpecializedAdapterINS1H_15DefaultEpilogueISK_SL_SL_NS1G_6thread17LinearCombinationISK_Li1EffLNS1L_9ScaleType4KindE0ELNS_15FloatRoundStyleE2ESK_EENS1_15EpilogueDefaultEEEEEvvEEEEvNT_6ParamsE)
        /*0008*/ 	.word	0x000000a8


	//----- nvinfo : EIATTR_FRAME_SIZE
	.align		4
.L_12:
        /*000c*/ 	.byte	0x04, 0x11
        /*000e*/ 	.short	(.L_14 - .L_13)
	.align		4
.L_13:
        /*0010*/ 	.word	index@(_ZN7cutlass13device_kernelINS_4gemm6kernel13GemmUniversalIN4cute5tupleIJiiiiEEENS1_10collective13CollectiveMmaINS1_37MainloopSm90TmaGmmaWarpSpecializedFP8ILi5ENS5_IJNS4_1CILi2EEENSA_ILi1EEESC_EEENS1_32KernelTmaWarpSpecializedPingpongEEENS5_IJNSA_ILi64EEENSA_ILi256EEENSA_ILi32EEEEEENS_12float_e4m3_tENS5_IJlSC_lEEESK_SL_NS4_8TiledMMAINS4_8MMA_AtomIJNS4_4SM904GMMA31MMA_64x256x32_F32E4M3E4M3_SS_TNILNSP_7ScaleInE1ELSR_1EEEEEENS4_6LayoutINS5_IJSC_SC_SC_EEENS5_IJNSA_ILi0EEESW_SW_EEEEENS5_IJNS4_10UnderscoreESZ_SZ_EEEEENS4_13SM90_TMA_LOADENS4_14ComposedLayoutINS4_7SwizzleILi1ELi4ELi3EEENS4_18smem_ptr_flag_bitsILi8EEENSU_INS5_IJNSA_ILi8EEESI_EEENS5_IJSI_SC_EEEEEEEvNS4_8identityENS4_23SM90_TMA_LOAD_MULTICASTES1C_vS1D_EENS_8epilogue10collective6detail29Sm90TmaWarpSpecializedAdapterINS1H_15DefaultEpilogueISK_SL_SL_NS1G_6thread17LinearCombinationISK_Li1EffLNS1L_9ScaleType4KindE0ELNS_15FloatRoundStyleE2ESK_EENS1_15EpilogueDefaultEEEEEvvEEEEvNT_6ParamsE)
        /*0014*/ 	.word	0x00000118


	//----- nvinfo : EIATTR_MIN_STACK_SIZE
	.align		4
.L_14:
        /*0018*/ 	.byte	0x04, 0x12
        /*001a*/ 	.short	(.L_16 - .L_15)
	.align		4
.L_15:
        /*001c*/ 	.word	index@(_ZN7cutlass13device_kernelINS_4gemm6kernel13GemmUniversalIN4cute5tupleIJiiiiEEENS1_10collective13CollectiveMmaINS1_37MainloopSm90TmaGmmaWarpSpecializedFP8ILi5ENS5_IJNS4_1CILi2EEENSA_ILi1EEESC_EEENS1_32KernelTmaWarpSpecializedPingpongEEENS5_IJNSA_ILi64EEENSA_ILi256EEENSA_ILi32EEEEEENS_12float_e4m3_tENS5_IJlSC_lEEESK_SL_NS4_8TiledMMAINS4_8MMA_AtomIJNS4_4SM904GMMA31MMA_64x256x32_F32E4M3E4M3_SS_TNILNSP_7ScaleInE1ELSR_1EEEEEENS4_6LayoutINS5_IJSC_SC_SC_EEENS5_IJNSA_ILi0EEESW_SW_EEEEENS5_IJNS4_10UnderscoreESZ_SZ_EEEEENS4_13SM90_TMA_LOADENS4_14ComposedLayoutINS4_7SwizzleILi1ELi4ELi3EEENS4_18smem_ptr_flag_bitsILi8EEENSU_INS5_IJNSA_ILi8EEESI_EEENS5_IJSI_SC_EEEEEEEvNS4_8identityENS4_23SM90_TMA_LOAD_MULTICASTES1C_vS1D_EENS_8epilogue10collective6detail29Sm90TmaWarpSpecializedAdapterINS1H_15DefaultEpilogueISK_SL_SL_NS1G_6thread17LinearCombinationISK_Li1EffLNS1L_9ScaleType4KindE0ELNS_15FloatRoundStyleE2ESK_EENS1_15EpilogueDefaultEEEEEvvEEEEvNT_6ParamsE)
        /*0020*/ 	.word	0x00000118
.L_16:


//--------------------- .nv.compat                --------------------------
	.section	.nv.compat,"",@"SHT_CUDA_COMPAT_INFO"
	.align	4
        /*0000*/ 	.byte	0x02, 0x09, 0x01, 0x00, 0x02, 0x02, 0x04, 0x00, 0x02, 0x05, 0x05, 0x00, 0x03, 0x07, 0x01, 0x01
        /*0010*/ 	.byte	0x02, 0x03, 0x01, 0x00, 0x02, 0x06, 0x01, 0x00, 0x04, 0x0b, 0x08, 0x00, 0x00, 0x00, 0x00, 0x00
        /*0020*/ 	.byte	0x00, 0x00, 0x00, 0x00


//--------------------- .nv.info._ZN7cutlass13device_kernelINS_4gemm6kernel13GemmUniversalIN4cute5tupleIJiiiiEEENS1_10collective13CollectiveMmaINS1_37MainloopSm90TmaGmmaWarpSpecializedFP8ILi5ENS5_IJNS4_1CILi2EEENSA_ILi1EEESC_EEENS1_32KernelTmaWarpSpecializedPingpongEEENS5_IJNSA_ILi64EEENSA_ILi256EEENSA_ILi32EEEEEENS_12float_e4m3_tENS5_IJlSC_lEEESK_SL_NS4_8TiledMMAINS4_8MMA_AtomIJNS4_4SM904GMMA31MMA_64x256x32_F32E4M3E4M3_SS_TNILNSP_7ScaleInE1ELSR_1EEEEEENS4_6LayoutINS5_IJSC_SC_SC_EEENS5_IJNSA_ILi0EEESW_SW_EEEEENS5_IJNS4_10UnderscoreESZ_SZ_EEEEENS4_13SM90_TMA_LOADENS4_14ComposedLayoutINS4_7SwizzleILi1ELi4ELi3EEENS4_18smem_ptr_flag_bitsILi8EEENSU_INS5_IJNSA_ILi8EEESI_EEENS5_IJSI_SC_EEEEEEEvNS4_8identityENS4_23SM90_TMA_LOAD_MULTICASTES1C_vS1D_EENS_8epilogue10collective6detail29Sm90TmaWarpSpecializedAdapterINS1H_15DefaultEpilogueISK_SL_SL_NS1G_6thread17LinearCombinationISK_Li1EffLNS1L_9ScaleType4KindE0ELNS_15FloatRoundStyleE2ESK_EENS1_15EpilogueDefaultEEEEEvvEEEEvNT_6ParamsE --------------------------
	.section	.nv.info._ZN7cutlass13device_kernelINS_4gemm6kernel13GemmUniversalIN4cute5tupleIJiiiiEEENS1_10collective13CollectiveMmaINS1_37MainloopSm90TmaGmmaWarpSpecializedFP8ILi5ENS5_IJNS4_1CILi2EEENSA_ILi1EEESC_EEENS1_32KernelTmaWarpSpecializedPingpongEEENS5_IJNSA_ILi64EEENSA_ILi256EEENSA_ILi32EEEEEENS_12float_e4m3_tENS5_IJlSC_lEEESK_SL_NS4_8TiledMMAINS4_8MMA_AtomIJNS4_4SM904GMMA31MMA_64x256x32_F32E4M3E4M3_SS_TNILNSP_7ScaleInE1ELSR_1EEEEEENS4_6LayoutINS5_IJSC_SC_SC_EEENS5_IJNSA_ILi0EEESW_SW_EEEEENS5_IJNS4_10UnderscoreESZ_SZ_EEEEENS4_13SM90_TMA_LOADENS4_14ComposedLayoutINS4_7SwizzleILi1ELi4ELi3EEENS4_18smem_ptr_flag_bitsILi8EEENSU_INS5_IJNSA_ILi8EEESI_EEENS5_IJSI_SC_EEEEEEEvNS4_8identityENS4_23SM90_TMA_LOAD_MULTICASTES1C_vS1D_EENS_8epilogue10collective6detail29Sm90TmaWarpSpecializedAdapterINS1H_15DefaultEpilogueISK_SL_SL_NS1G_6thread17LinearCombinationISK_Li1EffLNS1L_9ScaleType4KindE0ELNS_15FloatRoundStyleE2ESK_EENS1_15EpilogueDefaultEEEEEvvEEEEvNT_6ParamsE,"",@"SHT_CUDA_INFO"
	.sectionflags	@""
	.align	4


	//----- nvinfo : EIATTR_CUDA_API_VERSION
	.align		4
        /*0000*/ 	.byte	0x04, 0x37
        /*0002*/ 	.short	(.L_18 - .L_17)
.L_17:
        /*0004*/ 	.word	0x00000082


	//----- nvinfo : EIATTR_KPARAM_INFO
	.align		4
.L_18:
        /*0008*/ 	.byte	0x04, 0x17
        /*000a*/ 	.short	(.L_20 - .L_19)
.L_19:
        /*000c*/ 	.word	0x00000000
        /*0010*/ 	.short	0x0000
        /*0012*/ 	.short	0x0070
        /*0014*/ 	.byte	0x00, 0xf0, 0x01, 0x10


	//----- nvinfo : EIATTR_SPARSE_MMA_MASK
	.align		4
.L_20:
        /*0018*/ 	.byte	0x03, 0x50
        /*001a*/ 	.short	0x0000


	//----- nvinfo : EIATTR_MAXREG_COUNT
	.align		4
        /*001c*/ 	.byte	0x03, 0x1b
        /*001e*/ 	.short	0x00a8


	//----- nvinfo : EIATTR_NUM_BARRIERS
	.align		4
        /*0020*/ 	.byte	0x02, 0x4c
        /*0022*/ 	.byte	0x01
	.zero		1


	//----- nvinfo : EIATTR_ANNOTATIONS
	.align		4
        /*0024*/ 	.byte	0x04, 0x55
        /*0026*/ 	.short	(.L_22 - .L_21)


	//   ....[0]....
.L_21:
        /*0028*/ 	.word	0x00000001
        /*002c*/ 	.byte	0x40, 0x07, 0x00, 0x00, 0x01, 0x00, 0x00, 0x00, 0x30, 0x09, 0x00, 0x00, 0x01, 0x00, 0x00, 0x00
        /* <DEDUP_REMOVED lines=212> */
        /*0d7c*/ 	.byte	0x40, 0x03, 0x01, 0x00


	//----- nvinfo : EIATTR_MERCURY_ISA_VERSION
	.align		4
.L_22:
        /*0d80*/ 	.byte	0x03, 0x5f
        /*0d82*/ 	.short	0x0101


	//----- nvinfo : EIATTR_INT_WARP_WIDE_INSTR_OFFSETS
	.align		4
        /*0d84*/ 	.byte	0x04, 0x31
        /*0d86*/ 	.short	(.L_24 - .L_23)


	//   ....[0]....
.L_23:
        /*0d88*/ 	.word	0x000005c0


	//   ....[1]....
        /*0d8c*/ 	.word	0x00000640


	//   ....[2]....
        /*0d90*/ 	.word	0x00000650


	//   ....[3]....
        /*0d94*/ 	.word	0x00000680


	//   ....[4]....
        /*0d98*/ 	.word	0x000006c0


	//   ....[5]....
        /*0d9c*/ 	.word	0x000006f0


	//   ....[6]....
        /*0da0*/ 	.word	0x00000800


	//   ....[7]....
        /*0da4*/ 	.word	0x00000820


	//   ....[8]....
        /*0da8*/ 	.word	0x00005620


	//----- nvinfo : EIATTR_COOP_GROUP_MASK_REGIDS
	.align		4
.L_24:
        /*0dac*/ 	.byte	0x04, 0x29
        /*0dae*/ 	.short	(.L_26 - .L_25)


	//   ....[0]....
.L_25:
        /*0db0*/ 	.word	0xffffffff


	//   ....[1]....
        /*0db4*/ 	.word	0xffffffff


	//   ....[2]....
        /*0db8*/ 	.word	0xffffffff


	//   ....[3]....
        /*0dbc*/ 	.word	0xffffffff


	//   ....[4]....
        /*0dc0*/ 	.word	0xffffffff


	//   ....[5]....
        /*0dc4*/ 	.word	0xffffffff


	//   ....[6]....
        /*0dc8*/ 	.word	0xffffffff


	//----- nvinfo : EIATTR_COOP_GROUP_INSTR_OFFSETS
	.align		4
.L_26:
        /*0dcc*/ 	.byte	0x04, 0x28
        /*0dce*/ 	.short	(.L_28 - .L_27)


	//   ....[0]....
.L_27:
        /*0dd0*/ 	.word	0x00000070


	//   ....[1]....
        /*0dd4*/ 	.word	0x00000090


	//   ....[2]....
        /*0dd8*/ 	.word	0x00000190


	//   ....[3]....
        /*0ddc*/ 	.word	0x000003d0


	//   ....[4]....
        /*0de0*/ 	.word	0x00000410


	//   ....[5]....
        /*0de4*/ 	.word	0x00000510


	//   ....[6]....
        /*0de8*/ 	.word	0x000009c0


	//----- nvinfo : EIATTR_REG_RECONFIG
	.align		4
.L_28:
        /*0dec*/ 	.byte	0x01, 0x54
	.zero		2


	//----- nvinfo : EIATTR_MBARRIER_INSTR_OFFSETS
	.align		4
        /*0df0*/ 	.byte	0x04, 0x39
        /*0df2*/ 	.short	(.L_30 - .L_29)


	//   ....[0]....
.L_29:
        /*0df4*/ 	.word	0x00000310
        /*0df8*/ 	.word	0x000000ff
        /*0dfc*/ 	.word	0x00000000
        /*0e00*/ 	.short	0x0100
        /*0e02*/ 	.byte	0x07
	.zero		1


	//   ....[1]....
        /*0e04*/ 	.word	0x00000320
        /*0e08*/ 	.word	0x000000ff
        /*0e0c*/ 	.word	0x00000028
        /*0e10*/ 	.short	0x0100
        /*0e12*/ 	.byte	0x07
	.zero		1


	//   ....[2]....
        /*0e14*/ 	.word	0x00000330
        /*0e18*/ 	.word	0x000000ff
        /*0e1c*/ 	.word	0x00000008
        /*0e20*/ 	.short	0x0100
        /*0e22*/ 	.byte	0x07
	.zero		1


	//   ....[3]....
        /*0e24*/ 	.word	0x00000340
        /*0e28*/ 	.word	0x000000ff
        /*0e2c*/ 	.word	0x00000030
        /*0e30*/ 	.short	0x0100
        /*0e32*/ 	.byte	0x07
	.zero		1


	//   ....[4]....
        /*0e34*/ 	.word	0x00000350
        /*0e38*/ 	.word	0x000000ff
        /*0e3c*/ 	.word	0x00000010
        /*0e40*/ 	.short	0x0100
        /*0e42*/ 	.byte	0x07
	.zero		1


	//   ....[5]....
        /*0e44*/ 	.word	0x00000360
        /*0e48*/ 	.word	0x000000ff
        /*0e4c*/ 	.word	0x00000038
        /*0e50*/ 	.short	0x0100
        /*0e52*/ 	.byte	0x07
	.zero		1


	//   ....[6]....
        /*0e54*/ 	.word	0x00000370
        /*0e58*/ 	.word	0x000000ff
        /*0e5c*/ 	.word	0x00000018
        /*0e60*/ 	.short	0x0100
        /*0e62*/ 	.byte	0x07
	.zero		1


	//   ....[7]....
        /*0e64*/ 	.word	0x00000380
        /*0e68*/ 	.word	0x000000ff
        /*0e6c*/ 	.word	0x00000040
        /*0e70*/ 	.short	0x0100
        /*0e72*/ 	.byte	0x07
	.zero		1


	//   ....[8]....
        /*0e74*/ 	.word	0x00000390
        /*0e78*/ 	.word	0x000000ff
        /*0e7c*/ 	.word	0x00000020
        /*0e80*/ 	.short	0x0100
        /*0e82*/ 	.byte	0x07
	.zero		1


	//   ....[9]....
        /*0e84*/ 	.word	0x000003a0
        /*0e88*/ 	.word	0x000000ff
        /*0e8c*/ 	.word	0x00000048
        /*0e90*/ 	.short	0x0100
        /*0e92*/ 	.byte	0x07
	.zero		1


	//   ....[10]....
        /*0e94*/ 	.word	0x00000860
        /*0e98*/ 	.word	0x000000ff
        /*0e9c*/ 	.word	0x00000080
        /*0ea0*/ 	.short	0x0100
        /*0ea2*/ 	.byte	0x07
	.zero		1


	//   ....[11]....
        /*0ea4*/ 	.word	0x00000900
        /*0ea8*/ 	.word	0x000000ff
        /*0eac*/ 	.word	0x00000088
        /*0eb0*/ 	.short	0x0100
        /*0eb2*/ 	.byte	0x07
	.zero		1


	//   ....[12]....
        /*0eb4*/ 	.word	0x00000940
        /*0eb8*/ 	.word	0x000000ff
        /*0ebc*/ 	.word	0x00000060
        /*0ec0*/ 	.short	0x0100
        /*0ec2*/ 	.byte	0x0a
	.zero		1


	//   ....[13]....
        /*0ec4*/ 	.word	0x00000950
        /*0ec8*/ 	.word	0x000000ff
        /*0ecc*/ 	.word	0x00000068
        /*0ed0*/ 	.short	0x0100
        /*0ed2*/ 	.byte	0x0a
	.zero		1


	//   ....[14]....
        /*0ed4*/ 	.word	0x00000960
        /*0ed8*/ 	.word	0x000000ff
        /*0edc*/ 	.word	0x00000070
        /*0ee0*/ 	.short	0x0100
        /*0ee2*/ 	.byte	0x0a
	.zero		1


	//   ....[15]....
        /*0ee4*/ 	.word	0x00000970
        /*0ee8*/ 	.word	0x000000ff
        /*0eec*/ 	.word	0x00000078
        /*0ef0*/ 	.short	0x0100
        /*0ef2*/ 	.byte	0x0a
	.zero		1


	//   ....[16]....
        /*0ef4*/ 	.word	0x00001820
        /*0ef8*/ 	.word	0x000000ff
        /*0efc*/ 	.word	0xfffffff8
        /*0f00*/ 	.short	0x010a
        /*0f02*/ 	.byte	0x11
	.zero		1


	//   ....[17]....
        /*0f04*/ 	.word	0x00002200
        /*0f08*/ 	.word	0x000000ff
        /*0f0c*/ 	.word	0x00000000
        /*0f10*/ 	.short	0x010a
        /*0f12*/ 	.byte	0x06
	.zero		1


	//   ....[18]....
        /*0f14*/ 	.word	0x00002240
        /*0f18*/ 	.word	0x000000ff
        /*0f1c*/ 	.word	0x00000000
        /*0f20*/ 	.short	0x010a
        /*0f22*/ 	.byte	0x06
	.zero		1


	//   ....[19]....
        /*0f24*/ 	.word	0x000033d0
        /*0f28*/ 	.word	0x000000ff
        /*0f2c*/ 	.word	0x00000000
        /*0f30*/ 	.short	0x010a
        /*0f32*/ 	.byte	0x09
	.zero		1


	//   ....[20]....
        /*0f34*/ 	.word	0x00003410
        /*0f38*/ 	.word	0x000000ff
        /*0f3c*/ 	.word	0x00000000
        /*0f40*/ 	.short	0x010a
        /*0f42*/ 	.byte	0x09
	.zero		1


	//   ....[21]....
        /*0f44*/ 	.word	0x00004480
        /*0f48*/ 	.word	0x000000e5
        /*0f4c*/ 	.word	0x00000000
        /*0f50*/ 	.short	0x0101
        /*0f52*/ 	.byte	0x3f
	.zero		1


	//   ....[22]....
        /*0f54*/ 	.word	0x00005540
        /*0f58*/ 	.word	0x000000e3
        /*0f5c*/ 	.word	0x00000000
        /*0f60*/ 	.short	0x0101
        /*0f62*/ 	.byte	0x1d
	.zero		1


	//   ....[23]....
        /*0f64*/ 	.word	0x000056d0
        /*0f68*/ 	.word	0x00000018
        /*0f6c*/ 	.word	0x00000000
        /*0f70*/ 	.short	0x0101
        /*0f72*/ 	.byte	0x3f
	.zero		1


	//   ....[24]....
        /*0f74*/ 	.word	0x00005790
        /*0f78*/ 	.word	0x000000ff
        /*0f7c*/ 	.word	0x00000008
        /*0f80*/ 	.short	0x010a
        /*0f82*/ 	.byte	0x11
	.zero		1


	//   ....[25]....
        /*0f84*/ 	.word	0x0000e980
        /*0f88*/ 	.word	0x00000003
        /*0f8c*/ 	.word	0x00000000
        /*0f90*/ 	.short	0x0101
        /*0f92*/ 	.byte	0x1d
	.zero		1


	//   ....[26]....
        /*0f94*/ 	.word	0x0000f3d0
        /*0f98*/ 	.word	0x0000000d
        /*0f9c*/ 	.word	0x00000028
        /*0fa0*/ 	.short	0x010a
        /*0fa2*/ 	.byte	0x3f
	.zero		1


	//   ....[27]....
        /*0fa4*/ 	.word	0x0000f7a0
        /*0fa8*/ 	.word	0x00000004
        /*0fac*/ 	.word	0x00000088
        /*0fb0*/ 	.short	0x0101
        /*0fb2*/ 	.byte	0x3f
	.zero		1


	//   ....[28]....
        /*0fb4*/ 	.word	0x0000ffa0
        /*0fb8*/ 	.word	0x00000007
        /*0fbc*/ 	.word	0x00000000
        /*0fc0*/ 	.short	0x010a
        /*0fc2*/ 	.byte	0x3f
	.zero		1


	//   ....[29]....
        /*0fc4*/ 	.word	0x00010020
        /*0fc8*/ 	.word	0x00000009
        /*0fcc*/ 	.word	0x00000000
        /*0fd0*/ 	.short	0x010a
        /*0fd2*/ 	.byte	0x3f
	.zero		1


	//   ....[30]....
        /*0fd4*/ 	.word	0x000100b0
        /*0fd8*/ 	.word	0x00000006
        /*0fdc*/ 	.word	0x00000000
        /*0fe0*/ 	.short	0x010a
        /*0fe2*/ 	.byte	0x3f
	.zero		1


	//   ....[31]....
        /*0fe4*/ 	.word	0x00010140
        /*0fe8*/ 	.word	0x00000009
        /*0fec*/ 	.word	0x00000000
        /*0ff0*/ 	.short	0x010a
        /*0ff2*/ 	.byte	0x3f
	.zero		1


	//   ....[32]....
        /*0ff4*/ 	.word	0x000101d0
        /*0ff8*/ 	.word	0x00000003
        /*0ffc*/ 	.word	0x00000000
        /*1000*/ 	.short	0x010a
        /*1002*/ 	.byte	0x3f
	.zero		1


	//   ....[33]....
        /*1004*/ 	.word	0x00010240
        /*1008*/ 	.word	0x00000003
        /*100c*/ 	.word	0xfffffff8
        /*1010*/ 	.short	0x010a
        /*1012*/ 	.byte	0x3f
	.zero		1


	//   ....[34]....
        /*1014*/ 	.word	0x000102a0
        /*1018*/ 	.word	0x00000003
        /*101c*/ 	.word	0x00000000
        /*1020*/ 	.short	0x010a
        /*1022*/ 	.byte	0x3f
	.zero		1


	//   ....[35]....
        /*1024*/ 	.word	0x00010310
        /*1028*/ 	.word	0x00000000
        /*102c*/ 	.word	0x00000000
        /*1030*/ 	.short	0x010a
        /*1032*/ 	.byte	0x3f
	.zero		1


	//   ....[36]....
        /*1034*/ 	.word	0x00010380
        /*1038*/ 	.word	0x00000019
        /*103c*/ 	.word	0x00000008
        /*1040*/ 	.short	0x010a
        /*1042*/ 	.byte	0x3f
	.zero		1


	//   ....[37]....
        /*1044*/ 	.word	0x00010450
        /*1048*/ 	.word	0x0000000d
        /*104c*/ 	.word	0x00000028
        /*1050*/ 	.short	0x010a
        /*1052*/ 	.byte	0x3f
	.zero		1


	//   ....[38]....
        /*1054*/ 	.word	0x00010530
        /*1058*/ 	.word	0x00000007
        /*105c*/ 	.word	0x00000000
        /*1060*/ 	.short	0x010a
        /*1062*/ 	.byte	0x3f
	.zero		1


	//   ....[39]....
        /*1064*/ 	.word	0x00010580
        /*1068*/ 	.word	0x00000009
        /*106c*/ 	.word	0x00000000
        /*1070*/ 	.short	0x010a
        /*1072*/ 	.byte	0x3f
	.zero		1


	//   ....[40]....
        /*1074*/ 	.word	0x000105d0
        /*1078*/ 	.word	0x00000006
        /*107c*/ 	.word	0x00000000
        /*1080*/ 	.short	0x010a
        /*1082*/ 	.byte	0x3f
	.zero		1


	//   ....[41]....
        /*1084*/ 	.word	0x00010620
        /*1088*/ 	.word	0x00000009
        /*108c*/ 	.word	0x00000000
        /*1090*/ 	.short	0x010a
        /*1092*/ 	.byte	0x3f
	.zero		1


	//----- nvinfo : EIATTR_NUM_MBARRIERS
	.align		4
.L_30:
        /*1094*/ 	.byte	0x03, 0x38
        /*1096*/ 	.short	0x0010


	//----- nvinfo : EIATTR_EXIT_INSTR_OFFSETS
	.align		4
        /*1098*/ 	.byte	0x04, 0x1c
        /*109a*/ 	.short	(.L_32 - .L_31)


	//   ....[0]....
.L_31:
        /*109c*/ 	.word	0x00001560


	//   ....[1]....
        /*10a0*/ 	.word	0x000015c0


	//   ....[2]....
        /*10a4*/ 	.word	0x0000f090


	//   ....[3]....
        /*10a8*/ 	.word	0x0000f0c0


	//   ....[4]....
        /*10ac*/ 	.word	0x00010220


	//----- nvinfo : EIATTR_MAX_THREADS
	.align		4
.L_32:
        /*10b0*/ 	.byte	0x04, 0x05
        /*10b2*/ 	.short	(.L_34 - .L_33)
.L_33:
        /*10b4*/ 	.word	0x00000180
        /*10b8*/ 	.word	0x00000001
        /*10bc*/ 	.word	0x00000001


	//----- nvinfo : EIATTR_CRS_STACK_SIZE
	.align		4
.L_34:
        /*10c0*/ 	.byte	0x04, 0x1e
        /*10c2*/ 	.short	(.L_36 - .L_35)
.L_35:
        /*10c4*/ 	.word	0x00000000


	//----- nvinfo : EIATTR_CBANK_PARAM_SIZE
	.align		4
.L_36:
        /*10c8*/ 	.byte	0x03, 0x19
        /*10ca*/ 	.short	0x0470


	//----- nvinfo : EIATTR_PARAM_CBANK
	.align		4
        /*10cc*/ 	.byte	0x04, 0x0a
        /*10ce*/ 	.short	(.L_38 - .L_37)
	.align		4
.L_37:
        /*10d0*/ 	.word	index@(.nv.constant0._ZN7cutlass13device_kernelINS_4gemm6kernel13GemmUniversalIN4cute5tupleIJiiiiEEENS1_10collective13CollectiveMmaINS1_37MainloopSm90TmaGmmaWarpSpecializedFP8ILi5ENS5_IJNS4_1CILi2EEENSA_ILi1EEESC_EEENS1_32KernelTmaWarpSpecializedPingpongEEENS5_IJNSA_ILi64EEENSA_ILi256EEENSA_ILi32EEEEEENS_12float_e4m3_tENS5_IJlSC_lEEESK_SL_NS4_8TiledMMAINS4_8MMA_AtomIJNS4_4SM904GMMA31MMA_64x256x32_F32E4M3E4M3_SS_TNILNSP_7ScaleInE1ELSR_1EEEEEENS4_6LayoutINS5_IJSC_SC_SC_EEENS5_IJNSA_ILi0EEESW_SW_EEEEENS5_IJNS4_10UnderscoreESZ_SZ_EEEEENS4_13SM90_TMA_LOADENS4_14ComposedLayoutINS4_7SwizzleILi1ELi4ELi3EEENS4_18smem_ptr_flag_bitsILi8EEENSU_INS5_IJNSA_ILi8EEESI_EEENS5_IJSI_SC_EEEEEEEvNS4_8identityENS4_23SM90_TMA_LOAD_MULTICASTES1C_vS1D_EENS_8epilogue10collective6detail29Sm90TmaWarpSpecializedAdapterINS1H_15DefaultEpilogueISK_SL_SL_NS1G_6thread17LinearCombinationISK_Li1EffLNS1L_9ScaleType4KindE0ELNS_15FloatRoundStyleE2ESK_EENS1_15EpilogueDefaultEEEEEvvEEEEvNT_6ParamsE)
        /*10d4*/ 	.short	0x0210
        /*10d6*/ 	.short	0x0470


	//----- nvinfo : EIATTR_SW_WAR
	.align		4
.L_38:
        /*10d8*/ 	.byte	0x04, 0x36
        /*10da*/ 	.short	(.L_40 - .L_39)
.L_39:
        /*10dc*/ 	.word	0x00000008
.L_40:


//--------------------- .nv.callgraph             --------------------------
	.section	.nv.callgraph,"",@"SHT_CUDA_CALLGRAPH"
	.align	4
	.sectionentsize	8
	.align		4
        /*0000*/ 	.word	0x00000000
	.align		4
        /*0004*/ 	.word	0xffffffff
	.align		4
        /*0008*/ 	.word	0x00000000
	.align		4
        /*000c*/ 	.word	0xfffffffe
	.align		4
        /*0010*/ 	.word	0x00000000
	.align		4
        /*0014*/ 	.word	0xfffffffd
	.align		4
        /*0018*/ 	.word	0x00000000
	.align		4
        /*001c*/ 	.word	0xfffffffc


//--------------------- .nv.constant4             --------------------------
	.section	.nv.constant4,"a",@progbits
	.align	8
	.align		8
.nv.constant4:
        /*0000*/ 	.dword	_ZN39_INTERNAL_d9cd1002_4_k_cu_0935c8b3_39384cuda3std3__45__cpo5beginE
	.align		8
        /*0008*/ 	.dword	_ZN39_INTERNAL_d9cd1002_4_k_cu_0935c8b3_39384cuda3std3__45__cpo3endE
	.align		8
        /*0010*/ 	.dword	_ZN39_INTERNAL_d9cd1002_4_k_cu_0935c8b3_39384cuda3std3__45__cpo6cbeginE
	.align		8
        /*0018*/ 	.dword	_ZN39_INTERNAL_d9cd1002_4_k_cu_0935c8b3_39384cuda3std3__45__cpo4cendE
	.align		8
        /*0020*/ 	.dword	_ZN39_INTERNAL_d9cd1002_4_k_cu_0935c8b3_39384cuda3std3__441_GLOBAL__N__d9cd1002_4_k_cu_0935c8b3_39386ignoreE
	.align		8
        /*0028*/ 	.dword	_ZN39_INTERNAL_d9cd1002_4_k_cu_0935c8b3_39384cuda3std3__419piecewise_constructE
	.align		8
        /*0030*/ 	.dword	_ZN39_INTERNAL_d9cd1002_4_k_cu_0935c8b3_39384cuda3std3__48in_placeE
	.align		8
        /*0038*/ 	.dword	_ZN39_INTERNAL_d9cd1002_4_k_cu_0935c8b3_39384cuda3std6ranges3__45__cpo4swapE
	.align		8
        /*0040*/ 	.dword	_ZN39_INTERNAL_d9cd1002_4_k_cu_0935c8b3_39384cuda3std6ranges3__45__cpo9iter_moveE
	.align		8
        /*0048*/ 	.dword	_ZN39_INTERNAL_d9cd1002_4_k_cu_0935c8b3_39384cute7productE
	.align		8
        /*0050*/ 	.dword	_ZN39_INTERNAL_d9cd1002_4_k_cu_0935c8b3_39384cute1_E


//--------------------- .text._ZN7cutlass13device_kernelINS_4gemm6kernel13GemmUniversalIN4cute5tupleIJiiiiEEENS1_10collective13CollectiveMmaINS1_37MainloopSm90TmaGmmaWarpSpecializedFP8ILi5ENS5_IJNS4_1CILi2EEENSA_ILi1EEESC_EEENS1_32KernelTmaWarpSpecializedPingpongEEENS5_IJNSA_ILi64EEENSA_ILi256EEENSA_ILi32EEEEEENS_12float_e4m3_tENS5_IJlSC_lEEESK_SL_NS4_8TiledMMAINS4_8MMA_AtomIJNS4_4SM904GMMA31MMA_64x256x32_F32E4M3E4M3_SS_TNILNSP_7ScaleInE1ELSR_1EEEEEENS4_6LayoutINS5_IJSC_SC_SC_EEENS5_IJNSA_ILi0EEESW_SW_EEEEENS5_IJNS4_10UnderscoreESZ_SZ_EEEEENS4_13SM90_TMA_LOADENS4_14ComposedLayoutINS4_7SwizzleILi1ELi4ELi3EEENS4_18smem_ptr_flag_bitsILi8EEENSU_INS5_IJNSA_ILi8EEESI_EEENS5_IJSI_SC_EEEEEEEvNS4_8identityENS4_23SM90_TMA_LOAD_MULTICASTES1C_vS1D_EENS_8epilogue10collective6detail29Sm90TmaWarpSpecializedAdapterINS1H_15DefaultEpilogueISK_SL_SL_NS1G_6thread17LinearCombinationISK_Li1EffLNS1L_9ScaleType4KindE0ELNS_15FloatRoundStyleE2ESK_EENS1_15EpilogueDefaultEEEEEvvEEEEvNT_6ParamsE --------------------------
	.section	.text._ZN7cutlass13device_kernelINS_4gemm6kernel13GemmUniversalIN4cute5tupleIJiiiiEEENS1_10collective13CollectiveMmaINS1_37MainloopSm90TmaGmmaWarpSpecializedFP8ILi5ENS5_IJNS4_1CILi2EEENSA_ILi1EEESC_EEENS1_32KernelTmaWarpSpecializedPingpongEEENS5_IJNSA_ILi64EEENSA_ILi256EEENSA_ILi32EEEEEENS_12float_e4m3_tENS5_IJlSC_lEEESK_SL_NS4_8TiledMMAINS4_8MMA_AtomIJNS4_4SM904GMMA31MMA_64x256x32_F32E4M3E4M3_SS_TNILNSP_7ScaleInE1ELSR_1EEEEEENS4_6LayoutINS5_IJSC_SC_SC_EEENS5_IJNSA_ILi0EEESW_SW_EEEEENS5_IJNS4_10UnderscoreESZ_SZ_EEEEENS4_13SM90_TMA_LOADENS4_14ComposedLayoutINS4_7SwizzleILi1ELi4ELi3EEENS4_18smem_ptr_flag_bitsILi8EEENSU_INS5_IJNSA_ILi8EEESI_EEENS5_IJSI_SC_EEEEEEEvNS4_8identityENS4_23SM90_TMA_LOAD_MULTICASTES1C_vS1D_EENS_8epilogue10collective6detail29Sm90TmaWarpSpecializedAdapterINS1H_15DefaultEpilogueISK_SL_SL_NS1G_6thread17LinearCombinationISK_Li1EffLNS1L_9ScaleType4KindE0ELNS_15FloatRoundStyleE2ESK_EENS1_15EpilogueDefaultEEEEEvvEEEEvNT_6ParamsE,"ax",@progbits
	.align	128
.text._ZN7cutlass13device_kernelINS_4gemm6kernel13GemmUniversalIN4cute5tupleIJiiiiEEENS1_10collective13CollectiveMmaINS1_37MainloopSm90TmaGmmaWarpSpecializedFP8ILi5ENS5_IJNS4_1CILi2EEENSA_ILi1EEESC_EEENS1_32KernelTmaWarpSpecializedPingpongEEENS5_IJNSA_ILi64EEENSA_ILi256EEENSA_ILi32EEEEEENS_12float_e4m3_tENS5_IJlSC_lEEESK_SL_NS4_8TiledMMAINS4_8MMA_AtomIJNS4_4SM904GMMA31MMA_64x256x32_F32E4M3E4M3_SS_TNILNSP_7ScaleInE1ELSR_1EEEEEENS4_6LayoutINS5_IJSC_SC_SC_EEENS5_IJNSA_ILi0EEESW_SW_EEEEENS5_IJNS4_10UnderscoreESZ_SZ_EEEEENS4_13SM90_TMA_LOADENS4_14ComposedLayoutINS4_7SwizzleILi1ELi4ELi3EEENS4_18smem_ptr_flag_bitsILi8EEENSU_INS5_IJNSA_ILi8EEESI_EEENS5_IJSI_SC_EEEEEEEvNS4_8identityENS4_23SM90_TMA_LOAD_MULTICASTES1C_vS1D_EENS_8epilogue10collective6detail29Sm90TmaWarpSpecializedAdapterINS1H_15DefaultEpilogueISK_SL_SL_NS1G_6thread17LinearCombinationISK_Li1EffLNS1L_9ScaleType4KindE0ELNS_15FloatRoundStyleE2ESK_EENS1_15EpilogueDefaultEEEEEvvEEEEvNT_6ParamsE:
        .type           _ZN7cutlass13device_kernelINS_4gemm6kernel13GemmUniversalIN4cute5tupleIJiiiiEEENS1_10collective13CollectiveMmaINS1_37MainloopSm90TmaGmmaWarpSpecializedFP8ILi5ENS5_IJNS4_1CILi2EEENSA_ILi1EEESC_EEENS1_32KernelTmaWarpSpecializedPingpongEEENS5_IJNSA_ILi64EEENSA_ILi256EEENSA_ILi32EEEEEENS_12float_e4m3_tENS5_IJlSC_lEEESK_SL_NS4_8TiledMMAINS4_8MMA_AtomIJNS4_4SM904GMMA31MMA_64x256x32_F32E4M3E4M3_SS_TNILNSP_7ScaleInE1ELSR_1EEEEEENS4_6LayoutINS5_IJSC_SC_SC_EEENS5_IJNSA_ILi0EEESW_SW_EEEEENS5_IJNS4_10UnderscoreESZ_SZ_EEEEENS4_13SM90_TMA_LOADENS4_14ComposedLayoutINS4_7SwizzleILi1ELi4ELi3EEENS4_18smem_ptr_flag_bitsILi8EEENSU_INS5_IJNSA_ILi8EEESI_EEENS5_IJSI_SC_EEEEEEEvNS4_8identityENS4_23SM90_TMA_LOAD_MULTICASTES1C_vS1D_EENS_8epilogue10collective6detail29Sm90TmaWarpSpecializedAdapterINS1H_15DefaultEpilogueISK_SL_SL_NS1G_6thread17LinearCombinationISK_Li1EffLNS1L_9ScaleType4KindE0ELNS_15FloatRoundStyleE2ESK_EENS1_15EpilogueDefaultEEEEEvvEEEEvNT_6ParamsE,@function
        .size           _ZN7cutlass13device_kernelINS_4gemm6kernel13GemmUniversalIN4cute5tupleIJiiiiEEENS1_10collective13CollectiveMmaINS1_37MainloopSm90TmaGmmaWarpSpecializedFP8ILi5ENS5_IJNS4_1CILi2EEENSA_ILi1EEESC_EEENS1_32KernelTmaWarpSpecializedPingpongEEENS5_IJNSA_ILi64EEENSA_ILi256EEENSA_ILi32EEEEEENS_12float_e4m3_tENS5_IJlSC_lEEESK_SL_NS4_8TiledMMAINS4_8MMA_AtomIJNS4_4SM904GMMA31MMA_64x256x32_F32E4M3E4M3_SS_TNILNSP_7ScaleInE1ELSR_1EEEEEENS4_6LayoutINS5_IJSC_SC_SC_EEENS5_IJNSA_ILi0EEESW_SW_EEEEENS5_IJNS4_10UnderscoreESZ_SZ_EEEEENS4_13SM90_TMA_LOADENS4_14ComposedLayoutINS4_7SwizzleILi1ELi4ELi3EEENS4_18smem_ptr_flag_bitsILi8EEENSU_INS5_IJNSA_ILi8EEESI_EEENS5_IJSI_SC_EEEEEEEvNS4_8identityENS4_23SM90_TMA_LOAD_MULTICASTES1C_vS1D_EENS_8epilogue10collective6detail29Sm90TmaWarpSpecializedAdapterINS1H_15DefaultEpilogueISK_SL_SL_NS1G_6thread17LinearCombinationISK_Li1EffLNS1L_9ScaleType4KindE0ELNS_15FloatRoundStyleE2ESK_EENS1_15EpilogueDefaultEEEEEvvEEEEvNT_6ParamsE,(.L_x_338 - _ZN7cutlass13device_kernelINS_4gemm6kernel13GemmUniversalIN4cute5tupleIJiiiiEEENS1_10collective13CollectiveMmaINS1_37MainloopSm90TmaGmmaWarpSpecializedFP8ILi5ENS5_IJNS4_1CILi2EEENSA_ILi1EEESC_EEENS1_32KernelTmaWarpSpecializedPingpongEEENS5_IJNSA_ILi64EEENSA_ILi256EEENSA_ILi32EEEEEENS_12float_e4m3_tENS5_IJlSC_lEEESK_SL_NS4_8TiledMMAINS4_8MMA_AtomIJNS4_4SM904GMMA31MMA_64x256x32_F32E4M3E4M3_SS_TNILNSP_7ScaleInE1ELSR_1EEEEEENS4_6LayoutINS5_IJSC_SC_SC_EEENS5_IJNSA_ILi0EEESW_SW_EEEEENS5_IJNS4_10UnderscoreESZ_SZ_EEEEENS4_13SM90_TMA_LOADENS4_14ComposedLayoutINS4_7SwizzleILi1ELi4ELi3EEENS4_18smem_ptr_flag_bitsILi8EEENSU_INS5_IJNSA_ILi8EEESI_EEENS5_IJSI_SC_EEEEEEEvNS4_8identityENS4_23SM90_TMA_LOAD_MULTICASTES1C_vS1D_EENS_8epilogue10collective6detail29Sm90TmaWarpSpecializedAdapterINS1H_15DefaultEpilogueISK_SL_SL_NS1G_6thread17LinearCombinationISK_Li1EffLNS1L_9ScaleType4KindE0ELNS_15FloatRoundStyleE2ESK_EENS1_15EpilogueDefaultEEEEEvvEEEEvNT_6ParamsE)
        .other          _ZN7cutlass13device_kernelINS_4gemm6kernel13GemmUniversalIN4cute5tupleIJiiiiEEENS1_10collective13CollectiveMmaINS1_37MainloopSm90TmaGmmaWarpSpecializedFP8ILi5ENS5_IJNS4_1CILi2EEENSA_ILi1EEESC_EEENS1_32KernelTmaWarpSpecializedPingpongEEENS5_IJNSA_ILi64EEENSA_ILi256EEENSA_ILi32EEEEEENS_12float_e4m3_tENS5_IJlSC_lEEESK_SL_NS4_8TiledMMAINS4_8MMA_AtomIJNS4_4SM904GMMA31MMA_64x256x32_F32E4M3E4M3_SS_TNILNSP_7ScaleInE1ELSR_1EEEEEENS4_6LayoutINS5_IJSC_SC_SC_EEENS5_IJNSA_ILi0EEESW_SW_EEEEENS5_IJNS4_10UnderscoreESZ_SZ_EEEEENS4_13SM90_TMA_LOADENS4_14ComposedLayoutINS4_7SwizzleILi1ELi4ELi3EEENS4_18smem_ptr_flag_bitsILi8EEENSU_INS5_IJNSA_ILi8EEESI_EEENS5_IJSI_SC_EEEEEEEvNS4_8identityENS4_23SM90_TMA_LOAD_MULTICASTES1C_vS1D_EENS_8epilogue10collective6detail29Sm90TmaWarpSpecializedAdapterINS1H_15DefaultEpilogueISK_SL_SL_NS1G_6thread17LinearCombinationISK_Li1EffLNS1L_9ScaleType4KindE0ELNS_15FloatRoundStyleE2ESK_EENS1_15EpilogueDefaultEEEEEvvEEEEvNT_6ParamsE,@"STO_CUDA_ENTRY STV_DEFAULT"
_ZN7cutlass13device_kernelINS_4gemm6kernel13GemmUniversalIN4cute5tupleIJiiiiEEENS1_10collective13CollectiveMmaINS1_37MainloopSm90TmaGmmaWarpSpecializedFP8ILi5ENS5_IJNS4_1CILi2EEENSA_ILi1EEESC_EEENS1_32KernelTmaWarpSpecializedPingpongEEENS5_IJNSA_ILi64EEENSA_ILi256EEENSA_ILi32EEEEEENS_12float_e4m3_tENS5_IJlSC_lEEESK_SL_NS4_8TiledMMAINS4_8MMA_AtomIJNS4_4SM904GMMA31MMA_64x256x32_F32E4M3E4M3_SS_TNILNSP_7ScaleInE1ELSR_1EEEEEENS4_6LayoutINS5_IJSC_SC_SC_EEENS5_IJNSA_ILi0EEESW_SW_EEEEENS5_IJNS4_10UnderscoreESZ_SZ_EEEEENS4_13SM90_TMA_LOADENS4_14ComposedLayoutINS4_7SwizzleILi1ELi4ELi3EEENS4_18smem_ptr_flag_bitsILi8EEENSU_INS5_IJNSA_ILi8EEESI_EEENS5_IJSI_SC_EEEEEEEvNS4_8identityENS4_23SM90_TMA_LOAD_MULTICASTES1C_vS1D_EENS_8epilogue10collective6detail29Sm90TmaWarpSpecializedAdapterINS1H_15DefaultEpilogueISK_SL_SL_NS1G_6thread17LinearCombinationISK_Li1EffLNS1L_9ScaleType4KindE0ELNS_15FloatRoundStyleE2ESK_EENS1_15EpilogueDefaultEEEEEvvEEEEvNT_6ParamsE:
[----:B------:R-:W0:Y:S02]  /*0000*/  LDC R1, c[0x0][0x28] ;  /* 0x00000a00ff017b82 */ /* 0x000e240000000800 */
[----:B0-----:R-:W-:Y:S01]  /*0010*/  VIADD R1, R1, 0xfffffee8 ;  /* 0xfffffee801017836 */ /* 0x001fe20000000000 */
[----:B------:R-:W0:Y:S01]  /*0020*/  S2R R2, SR_TID.X ;  /* 0x0000000000027919 */ /* 0x000e220000002100 */
[----:B------:R-:W-:Y:S01]  /*0030*/  ELECT P0, URZ, PT ;  /* 0x00000000003f782f */ /* 0x000fe20003800000 */
[----:B------:R-:W-:Y:S01]  /*0040*/  BSSY B0, `(.L_x_0) ;  /* 0x0000014000007945 */ /* 0x000fe20003800000 */
[--C-:B0-----:R-:W-:Y:S02]  /*0050*/  SHF.R.U32.HI R0, RZ, 0x5, R2.reuse ;  /* 0x00000005ff007819 */ /* 0x101fe40000011602 */
[----:B------:R-:W-:-:S03]  /*0060*/  SHF.R.U32.HI R5, RZ, 0x7, R2 ;  /* 0x00000007ff057819 */ /* 0x000fc60000011602 */
[----:B------:R-:W0:Y:S02]  /*0070*/  SHFL.IDX PT, R3, R0, RZ, 0x1f ;  /* 0x00001fff00037589 */ /* 0x000e2400000e0000 */
[----:B0-----:R-:W-:Y:S02]  /*0080*/  R2UR UR6, R3 ;  /* 0x00000000030672ca */ /* 0x001fe400000e0000 */
[----:B------:R0:W1:Y:S11]  /*0090*/  SHFL.IDX PT, R3, R5, RZ, 0x1f ;  /* 0x00001fff05037589 */ /* 0x00007600000e0000 */
[----:B------:R-:W-:-:S02]  /*00a0*/  USHF.R.S32.HI UR4, URZ, 0x1f, UR6 ;  /* 0x0000001f3f047899 */ /* 0x000fc40008011406 */
[----:B------:R-:W-:Y:S02]  /*00b0*/  ISETP.NE.OR P0, PT, RZ, UR6, !P0 ;  /* 0x00000006ff007c0c */ /* 0x000fe4000c705670 */
[----:B------:R-:W-:-:S04]  /*00c0*/  ULEA.HI UR4, UR4, UR6, URZ, 0x2 ;  /* 0x0000000604047291 */ /* 0x000fc8000f8f103f */
[----:B------:R-:W-:-:S04]  /*00d0*/  ULOP3.LUT UR4, UR4, 0xfffffffc, URZ, 0xc0, !UPT ;  /* 0xfffffffc04047892 */ /* 0x000fc8000f8ec03f */
[----:B------:R-:W-:-:S03]  /*00e0*/  UIADD3 UR6, UR6, -UR4, URZ ;  /* 0x8000000406067290 */ /* 0x000fc6000fffe03f */
[----:B01----:R-:W-:Y:S09]  /*00f0*/  @P0 BRA `(.L_x_1) ;  /* 0x0000000000200947 */ /* 0x003ff20003800000 */
[----:B------:R-:W-:Y:S02]  /*0100*/  ULDC.64 UR4, c[0x0][0x198] ;  /* 0x0000660000047ab9 */ /* 0x000fe40000000a00 */
[----:B------:R-:W-:Y:S02]  /*0110*/  UIADD3 UR8, UP0, UR4, 0xf0, URZ ;  /* 0x000000f004087890 */ /* 0x000fe4000ff1e03f */
[----:B------:R-:W-:Y:S02]  /*0120*/  UIADD3 UR4, UP1, UR4, 0x1f0, URZ ;  /* 0x000001f004047890 */ /* 0x000fe4000ff3e03f */
[----:B------:R-:W-:Y:S02]  /*0130*/  UIADD3.X UR9, URZ, UR5, URZ, UP0, !UPT ;  /* 0x000000053f097290 */ /* 0x000fe400087fe43f */
[----:B------:R-:W-:-:S07]  /*0140*/  UIADD3.X UR5, URZ, UR5, URZ, UP1, !UPT ;  /* 0x000000053f057290 */ /* 0x000fce0008ffe43f */
[----:B------:R0:W-:Y:S02]  /*0150*/  UTMACCTL.PF [UR8] ;  /* 0x00000000080079b9 */ /* 0x0001e40008040000 */
[----:B------:R0:W-:Y:S02]  /*0160*/  UTMACCTL.PF [UR4] ;  /* 0x00000000040079b9 */ /* 0x0001e40008040000 */
[----:B0-----:R-:W-:Y:S01]  /*0170*/  NOP ;  /* 0x0000000000007918 */ /* 0x001fe20000000000 */
.L_x_1:
[----:B------:R-:W-:Y:S05]  /*0180*/  BSYNC B0 ;  /* 0x0000000000007941 */ /* 0x000fea0003800000 */
.L_x_0:
[----:B------:R-:W0:Y:S01]  /*0190*/  SHFL.IDX PT, R6, R0, RZ, 0x1f ;  /* 0x00001fff00067589 */ /* 0x000e2200000e0000 */
[----:B------:R-:W-:Y:S01]  /*01a0*/  R2UR UR14, R3 ;  /* 0x00000000030e72ca */ /* 0x000fe200000e0000 */
[----:B------:R-:W-:-:S04]  /*01b0*/  UISETP.NE.AND UP0, UPT, UR6, 0x3, UPT ;  /* 0x000000030600788c */ /* 0x000fc8000bf05270 */
[----:B------:R-:W-:-:S08]  /*01c0*/  UISETP.EQ.OR UP0, UPT, UR6, URZ, !UP0 ;  /* 0x0000003f0600728c */ /* 0x000fd0000c702670 */
[----:B------:R-:W-:Y:S02]  /*01d0*/  UIADD3 UR12, UR14, -0x1, URZ ;  /* 0xffffffff0e0c7890 */ /* 0x000fe4000fffe03f */
[----:B------:R-:W-:Y:S02]  /*01e0*/  UISETP.EQ.AND UP0, UPT, UR14, URZ, UP0 ;  /* 0x0000003f0e00728c */ /* 0x000fe40008702270 */
[----:B------:R-:W-:Y:S02]  /*01f0*/  UISETP.GE.U32.AND UP1, UPT, UR12, 0x2, UPT ;  /* 0x000000020c00788c */ /* 0x000fe4000bf26070 */
[----:B------:R-:W-:Y:S01]  /*0200*/  USEL UR13, URZ, 0x1, !UP0 ;  /* 0x000000013f0d7887 */ /* 0x000fe2000c000000 */
[----:B0-----:R-:W-:-:S03]  /*0210*/  ISETP.NE.AND P0, PT, R6, RZ, PT ;  /* 0x000000ff0600720c */ /* 0x001fc60003f05270 */
[----:B------:R-:W-:-:S10]  /*0220*/  USEL UR13, UR13, 0x2, UP1 ;  /* 0x000000020d0d7887 */ /* 0x000fd40008800000 */
[----:B------:R-:W-:Y:S05]  /*0230*/  @P0 BRA `(.L_x_2) ;  /* 0x0000000000600947 */ /* 0x000fea0003800000 */
[----:B------:R-:W0:Y:S01]  /*0240*/  S2UR UR7, SR_CgaCtaId ;  /* 0x00000000000779c3 */ /* 0x000e220000008800 */
[----:B------:R-:W-:Y:S01]  /*0250*/  UMOV UR4, 0x400 ;  /* 0x0000040000047882 */ /* 0x000fe20000000000 */
[----:B------:R-:W-:Y:S01]  /*0260*/  UMOV UR5, 0x1 ;  /* 0x0000000100057882 */ /* 0x000fe20000000000 */
[----:B------:R-:W-:Y:S01]  /*0270*/  UMOV UR8, 0x2 ;  /* 0x0000000200087882 */ /* 0x000fe20000000000 */
[----:B------:R-:W-:Y:S01]  /*0280*/  ELECT P0, URZ, PT ;  /* 0x00000000003f782f */ /* 0x000fe20003800000 */
[----:B------:R-:W-:-:S04]  /*0290*/  UIADD3 UR8, -UR8, 0x100000, URZ ;  /* 0x0010000008087890 */ /* 0x000fc8000fffe13f */
[----:B------:R-:W-:Y:S02]  /*02a0*/  USHF.L.U32 UR9, UR8, 0xb, URZ ;  /* 0x0000000b08097899 */ /* 0x000fe4000800063f */
[----:B------:R-:W-:Y:S02]  /*02b0*/  USHF.L.U32 UR8, UR8, 0x1, URZ ;  /* 0x0000000108087899 */ /* 0x000fe4000800063f */
[----:B0-----:R-:W-:Y:S02]  /*02c0*/  ULEA UR7, UR7, UR4, 0x18 ;  /* 0x0000000407077291 */ /* 0x001fe4000f8ec03f */
[----:B------:R-:W-:-:S04]  /*02d0*/  UIADD3 UR4, -UR5, 0x100000, URZ ;  /* 0x0010000005047890 */ /* 0x000fc8000fffe13f */
[----:B------:R-:W-:Y:S02]  /*02e0*/  USHF.L.U32 UR5, UR4, 0xb, URZ ;  /* 0x0000000b04057899 */ /* 0x000fe4000800063f */
[----:B------:R-:W-:Y:S01]  /*02f0*/  USHF.L.U32 UR4, UR4, 0x1, URZ ;  /* 0x0000000104047899 */ /* 0x000fe2000800063f */
[----:B------:R-:W0:Y:S11]  /*0300*/  FENCE.VIEW.ASYNC.S ;  /* 0x00000000000073c6 */ /* 0x000e360000000000 */
[----:B0-----:R0:W1:Y:S01]  /*0310*/  SYNCS.EXCH.64 URZ, [UR7], UR4 ;  /* 0x00000004073f75b2 */ /* 0x0010620008000100 */
[----:B------:R0:W2:Y:S01]  /*0320*/  SYNCS.EXCH.64 URZ, [UR7+0x28], UR8 ;  /* 0x00002808073f75b2 */ /* 0x0000a20008000100 */
[----:B------:R0:W3:Y:S01]  /*0330*/  SYNCS.EXCH.64 URZ, [UR7+0x8], UR4 ;  /* 0x00000804073f75b2 */ /* 0x0000e20008000100 */
[----:B------:R0:W4:Y:S01]  /*0340*/  SYNCS.EXCH.64 URZ, [UR7+0x30], UR8 ;  /* 0x00003008073f75b2 */ /* 0x0001220008000100 */
[----:B------:R0:W0:Y:S01]  /*0350*/  SYNCS.EXCH.64 URZ, [UR7+0x10], UR4 ;  /* 0x00001004073f75b2 */ /* 0x0000220008000100 */
[----:B------:R0:W0:Y:S01]  /*0360*/  SYNCS.EXCH.64 URZ, [UR7+0x38], UR8 ;  /* 0x00003808073f75b2 */ /* 0x0000220008000100 */
[----:B------:R0:W0:Y:S01]  /*0370*/  SYNCS.EXCH.64 URZ, [UR7+0x18], UR4 ;  /* 0x00001804073f75b2 */ /* 0x0000220008000100 */
[----:B------:R0:W0:Y:S01]  /*0380*/  SYNCS.EXCH.64 URZ, [UR7+0x40], UR8 ;  /* 0x00004008073f75b2 */ /* 0x0000220008000100 */
[----:B------:R0:W0:Y:S01]  /*0390*/  SYNCS.EXCH.64 URZ, [UR7+0x20], UR4 ;  /* 0x00002004073f75b2 */ /* 0x0000220008000100 */
[----:B------:R0:W0:Y:S01]  /*03a0*/  SYNCS.EXCH.64 URZ, [UR7+0x48], UR8 ;  /* 0x00004808073f75b2 */ /* 0x0000220008000100 */
[----:B------:R-:W-:Y:S01]  /*03b0*/  NOP ;  /* 0x0000000000007918 */ /* 0x000fe20000000000 */
.L_x_2:
[----:B------:R-:W-:Y:S01]  /*03c0*/  SHF.R.S32.HI R3, RZ, 0x1f, R2 ;  /* 0x0000001fff037819 */ /* 0x000fe20000011402 */
[----:B------:R-:W5:Y:S01]  /*03d0*/  SHFL.IDX PT, R7, R0, RZ, 0x1f ;  /* 0x00001fff00077589 */ /* 0x000f6200000e0000 */
[----:B------:R-:W1:Y:S01]  /*03e0*/  S2UR UR15, SR_CTAID.X ;  /* 0x00000000000f79c3 */ /* 0x000e620000002500 */
[----:B------:R-:W-:Y:S02]  /*03f0*/  ELECT P0, URZ, PT ;  /* 0x00000000003f782f */ /* 0x000fe40003800000 */
[----:B------:R-:W-:Y:S01]  /*0400*/  LEA.HI R3, R3, R2, RZ, 0x7 ;  /* 0x0000000203037211 */ /* 0x000fe200078f38ff */
[----:B------:R1:W2:Y:S01]  /*0410*/  SHFL.IDX PT, R10, R0, RZ, 0x1f ;  /* 0x00001fff000a7589 */ /* 0x0002a200000e0000 */
[----:B------:R-:W-:Y:S01]  /*0420*/  SHF.R.S32.HI R9, RZ, 0x1f, R6 ;  /* 0x0000001fff097819 */ /* 0x000fe20000011406 */
[----:B0-----:R-:W-:Y:S01]  /*0430*/  ULDC UR4, c[0x0][0x150] ;  /* 0x0000540000047ab9 */ /* 0x001fe20000000800 */
[----:B------:R-:W-:Y:S02]  /*0440*/  LOP3.LUT R3, R3, 0xffffff80, RZ, 0xc0, !PT ;  /* 0xffffff8003037812 */ /* 0x000fe400078ec0ff */
[----:B------:R-:W-:-:S02]  /*0450*/  ELECT P1, URZ, PT ;  /* 0x00000000003f782f */ /* 0x000fc40003820000 */
[----:B------:R-:W-:Y:S01]  /*0460*/  LEA.HI R9, R9, R6, RZ, 0x2 ;  /* 0x0000000609097211 */ /* 0x000fe200078f10ff */
[----:B------:R-:W0:Y:S01]  /*0470*/  LDC R13, c[0x0][0x144] ;  /* 0x00005100ff0d7b82 */ /* 0x000e220000000800 */
[----:B------:R-:W-:Y:S01]  /*0480*/  UMOV UR9, 0x80 ;  /* 0x0000008000097882 */ /* 0x000fe20000000000 */
[----:B------:R-:W-:Y:S01]  /*0490*/  IMAD.IADD R3, R2, 0x1, -R3 ;  /* 0x0000000102037824 */ /* 0x000fe200078e0a03 */
[----:B------:R-:W-:Y:S01]  /*04a0*/  LOP3.LUT R9, R9, 0x3ffffffc, RZ, 0xc0, !PT ;  /* 0x3ffffffc09097812 */ /* 0x000fe200078ec0ff */
[----:B------:R-:W-:Y:S01]  /*04b0*/  NOP ;  /* 0x0000000000007918 */ /* 0x000fe20000000000 */
[----:B------:R-:W-:Y:S01]  /*04c0*/  NOP ;  /* 0x0000000000007918 */ /* 0x000fe20000000000 */
[----:B------:R-:W-:Y:S02]  /*04d0*/  ISETP.NE.AND P3, PT, RZ, UR14, PT ;  /* 0x0000000eff007c0c */ /* 0x000fe4000bf65270 */
[----:B------:R-:W-:Y:S01]  /*04e0*/  SHF.R.S32.HI R12, RZ, 0x1f, R3 ;  /* 0x0000001fff0c7819 */ /* 0x000fe20000011403 */
[----:B------:R-:W-:Y:S01]  /*04f0*/  IMAD.IADD R9, R6, 0x1, -R9 ;  /* 0x0000000106097824 */ /* 0x000fe200078e0a09 */
[----:B------:R-:W3:Y:S01]  /*0500*/  LDC R15, c[0x0][0x148] ;  /* 0x00005200ff0f7b82 */ /* 0x000ee20000000800 */
[----:B------:R-:W4:Y:S01]  /*0510*/  SHFL.IDX PT, R6, R5, RZ, 0x1f ;  /* 0x00001fff05067589 */ /* 0x000f2200000e0000 */
[----:B------:R-:W-:-:S02]  /*0520*/  LEA.HI R4, R12, R3, RZ, 0x3 ;  /* 0x000000030c047211 */ /* 0x000fc400078f18ff */
[----:B-----5:R-:W-:Y:S02]  /*0530*/  ISETP.NE.OR P0, PT, R7, RZ, !P0 ;  /* 0x000000ff0700720c */ /* 0x020fe40004705670 */
[--C-:B------:R-:W-:Y:S02]  /*0540*/  SHF.R.S32.HI R7, RZ, 0x3, R4.reuse ;  /* 0x00000003ff077819 */ /* 0x100fe40000011404 */
[----:B------:R-:W-:Y:S02]  /*0550*/  SHF.R.S32.HI R8, RZ, 0x1f, R4 ;  /* 0x0000001fff087819 */ /* 0x000fe40000011404 */
[----:B------:R-:W5:Y:S01]  /*0560*/  S2R R4, SR_CTAID.Y ;  /* 0x0000000000047919 */ /* 0x000f620000002600 */
[----:B-1----:R-:W-:Y:S02]  /*0570*/  I2FP.F32.U32 R0, UR15 ;  /* 0x0000000f00007c45 */ /* 0x002fe40008201000 */
[----:B------:R-:W-:Y:S02]  /*0580*/  LEA.HI R8, R8, R7, RZ, 0x2 ;  /* 0x0000000708087211 */ /* 0x000fe400078f10ff */
[----:B--2---:R-:W-:Y:S01]  /*0590*/  ISETP.NE.OR P1, PT, R10, RZ, !P1 ;  /* 0x000000ff0a00720c */ /* 0x004fe20004f25670 */
[----:B------:R-:W-:Y:S01]  /*05a0*/  FMUL R11, R0, UR4 ;  /* 0x00000004000b7c20 */ /* 0x000fe20008400000 */
[----:B------:R-:W-:Y:S01]  /*05b0*/  LOP3.LUT R8, R8, 0xfffffffc, RZ, 0xc0, !PT ;  /* 0xfffffffc08087812 */ /* 0x000fe200078ec0ff */
[----:B------:R-:W-:Y:S01]  /*05c0*/  VOTEU.ALL UP0, P0 ;  /* 0x00000000003f7886 */ /* 0x000fe20000000000 */
[----:B------:R-:W-:-:S03]  /*05d0*/  ULDC UR4, c[0x0][0x154] ;  /* 0x0000550000047ab9 */ /* 0x000fc60000000800 */
[----:B------:R-:W-:Y:S01]  /*05e0*/  IMAD.IADD R8, R7, 0x1, -R8 ;  /* 0x0000000107087824 */ /* 0x000fe200078e0a08 */
[----:B------:R-:W1:Y:S01]  /*05f0*/  F2I.U32.TRUNC.NTZ R11, R11 ;  /* 0x0000000b000b7305 */ /* 0x000e62000020f000 */
[----:B------:R-:W2:Y:S01]  /*0600*/  @!UP0 S2UR UR8, SR_CgaCtaId ;  /* 0x00000000000889c3 */ /* 0x000ea20000008800 */
[----:B------:R-:W-:Y:S01]  /*0610*/  @!UP0 UMOV UR7, 0x400 ;  /* 0x0000040000078882 */ /* 0x000fe20000000000 */
[----:B------:R-:W-:Y:S01]  /*0620*/  IMAD R8, R9, 0x4, R8 ;  /* 0x0000000409087824 */ /* 0x000fe200078e0208 */
[----:B----4-:R-:W-:Y:S01]  /*0630*/  R2UR UR17, R6 ;  /* 0x00000000061172ca */ /* 0x010fe200000e0000 */
[----:B------:R-:W-:Y:S01]  /*0640*/  VOTEU.ALL UP1, P1 ;  /* 0x00000000003f7886 */ /* 0x000fe20000820000 */
[----:B------:R-:W-:Y:S01]  /*0650*/  VOTEU.ALL UP2, P1 ;  /* 0x00000000003f7886 */ /* 0x000fe20000840000 */
[C---:B------:R-:W-:Y:S01]  /*0660*/  IMAD.SHL.U32 R7, R8.reuse, 0x4, RZ ;  /* 0x0000000408077824 */ /* 0x040fe200078e00ff */
[----:B------:R-:W-:Y:S01]  /*0670*/  LEA.HI R0, R8, R8, RZ, 0x1 ;  /* 0x0000000808007211 */ /* 0x000fe200078f08ff */
[----:B------:R-:W-:Y:S01]  /*0680*/  VOTEU.ALL UP3, P1 ;  /* 0x00000000003f7886 */ /* 0x000fe20000860000 */
[----:B------:R-:W4:Y:S01]  /*0690*/  @!UP1 S2UR UR11, SR_CgaCtaId ;  /* 0x00000000000b99c3 */ /* 0x000f220000008800 */
[----:B------:R-:W-:Y:S01]  /*06a0*/  @!UP1 UMOV UR10, 0x400 ;  /* 0x00000400000a9882 */ /* 0x000fe20000000000 */
[----:B------:R-:W-:Y:S01]  /*06b0*/  LOP3.LUT R9, R0, 0xfffffffe, RZ, 0xc0, !PT ;  /* 0xfffffffe00097812 */ /* 0x000fe200078ec0ff */
[----:B------:R-:W-:Y:S01]  /*06c0*/  VOTEU.ALL UP4, P1 ;  /* 0x00000000003f7886 */ /* 0x000fe20000880000 */
[C---:B------:R-:W-:Y:S01]  /*06d0*/  LOP3.LUT R17, R8.reuse, 0xc, R7, 0x78, !PT ;  /* 0x0000000c08117812 */ /* 0x040fe200078e7807 */
[----:B-1----:R-:W-:Y:S01]  /*06e0*/  IMAD.MOV R14, RZ, RZ, -R11 ;  /* 0x000000ffff0e7224 */ /* 0x002fe200078e0a0b */
[----:B------:R-:W-:Y:S01]  /*06f0*/  VOTEU.ALL UP5, P1 ;  /* 0x00000000003f7886 */ /* 0x000fe200008a0000 */
[----:B------:R-:W-:Y:S01]  /*0700*/  IMAD.IADD R9, R8, 0x1, -R9 ;  /* 0x0000000108097824 */ /* 0x000fe200078e0a09 */
[----:B-----5:R-:W-:Y:S01]  /*0710*/  I2FP.F32.U32 R0, R4 ;  /* 0x0000000400007245 */ /* 0x020fe20000201000 */
[----:B0-----:R-:W-:Y:S01]  /*0720*/  IMAD R14, R13, R14, UR15 ;  /* 0x0000000f0d0e7e24 */ /* 0x001fe2000f8e020e */
[----:B------:R-:W0:Y:S01]  /*0730*/  LDC R8, c[0x0][0x140] ;  /* 0x00005000ff087b82 */ /* 0x000e220000000800 */
[----:B------:R1:W-:Y:S02]  /*0740*/  STL [R1+0x80], R17 ;  /* 0x0000801101007387 */ /* 0x0003e40000100800 */
[----:B------:R-:W-:Y:S01]  /*0750*/  FMUL R0, R0, UR4 ;  /* 0x0000000400007c20 */ /* 0x000fe20008400000 */
[----:B------:R-:W-:Y:S01]  /*0760*/  ISETP.NE.AND P2, PT, R9, R14, PT ;  /* 0x0000000e0900720c */ /* 0x000fe20003f45270 */
[----:B------:R-:W-:Y:S01]  /*0770*/  UMOV UR4, 0x20 ;  /* 0x0000002000047882 */ /* 0x000fe20000000000 */
[----:B--2---:R-:W-:-:S02]  /*0780*/  @!UP0 ULEA UR7, UR8, UR7, 0x18 ;  /* 0x0000000708078291 */ /* 0x004fc4000f8ec03f */
[----:B------:R-:W-:-:S04]  /*0790*/  @!UP0 UIADD3 UR4, -UR4, 0x100000, URZ ;  /* 0x0010000004048890 */ /* 0x000fc8000fffe13f */
[----:B------:R-:W-:Y:S02]  /*07a0*/  @!UP0 USHF.L.U32 UR5, UR4, 0xb, URZ ;  /* 0x0000000b04058899 */ /* 0x000fe4000800063f */
[----:B------:R-:W-:Y:S01]  /*07b0*/  @!UP0 USHF.L.U32 UR4, UR4, 0x1, URZ ;  /* 0x0000000104048899 */ /* 0x000fe2000800063f */
[----:B------:R-:W2:Y:S01]  /*07c0*/  F2I.U32.TRUNC.NTZ R0, R0 ;  /* 0x0000000000007305 */ /* 0x000ea2000020f000 */
[----:B------:R-:W-:-:S04]  /*07d0*/  @!UP1 UIADD3 UR8, -UR9, 0x100000, URZ ;  /* 0x0010000009089890 */ /* 0x000fc8000fffe13f */
[----:B------:R-:W-:Y:S02]  /*07e0*/  @!UP1 USHF.L.U32 UR9, UR8, 0xb, URZ ;  /* 0x0000000b08099899 */ /* 0x000fe4000800063f */
[----:B------:R-:W-:Y:S01]  /*07f0*/  @!UP1 USHF.L.U32 UR8, UR8, 0x1, URZ ;  /* 0x0000000108089899 */ /* 0x000fe2000800063f */
[----:B------:R-:W-:Y:S01]  /*0800*/  VOTEU.ALL UP0, P0 ;  /* 0x00000000003f7886 */ /* 0x000fe20000000000 */
[----:B----4-:R-:W-:Y:S01]  /*0810*/  @!UP1 ULEA UR10, UR11, UR10, 0x18 ;  /* 0x0000000a0b0a9291 */ /* 0x010fe2000f8ec03f */
[----:B------:R-:W-:Y:S01]  /*0820*/  VOTEU.ALL UP1, P0 ;  /* 0x00000000003f7886 */ /* 0x000fe20000020000 */
[----:B------:R-:W-:-:S04]  /*0830*/  LOP3.LUT P0, RZ, R3, 0x7, RZ, 0xc0, !PT ;  /* 0x0000000703ff7812 */ /* 0x000fc8000780c0ff */
[C---:B------:R-:W-:Y:S01]  /*0840*/  ISETP.LT.U32.AND P0, PT, R17.reuse, 0x2, !P0 ;  /* 0x000000021100780c */ /* 0x040fe20004701070 */
[----:B------:R-:W4:Y:S02]  /*0850*/  FENCE.VIEW.ASYNC.S ;  /* 0x00000000000073c6 */ /* 0x000f240000000000 */
[----:B----4-:R1:W4:Y:S01]  /*0860*/  @!UP0 SYNCS.EXCH.64 URZ, [UR7+0x80], UR4 ;  /* 0x00008004073f85b2 */ /* 0x0103220008000100 */
[----:B--2---:R-:W-:Y:S01]  /*0870*/  IMAD.MOV R16, RZ, RZ, -R0 ;  /* 0x000000ffff107224 */ /* 0x004fe200078e0a00 */
[----:B------:R-:W-:Y:S02]  /*0880*/  @P2 LEA.HI R0, R17, R17, RZ, 0x1 ;  /* 0x0000001111002211 */ /* 0x000fe400078f08ff */
[----:B0-----:R-:W-:Y:S01]  /*0890*/  ISETP.EQ.U32.AND P1, PT, R8, 0x1, PT ;  /* 0x000000010800780c */ /* 0x001fe20003f22070 */
[----:B---3--:R-:W-:Y:S01]  /*08a0*/  IMAD R7, R15, R16, R4 ;  /* 0x000000100f077224 */ /* 0x008fe200078e0204 */
[----:B------:R-:W-:-:S04]  /*08b0*/  @P2 SHF.R.S32.HI R0, RZ, 0x1, R0 ;  /* 0x00000001ff002819 */ /* 0x000fc80000011400 */
[----:B------:R-:W-:Y:S01]  /*08c0*/  @P2 ISETP.NE.AND P4, PT, R0, R7, PT ;  /* 0x000000070000220c */ /* 0x000fe20003f85270 */
[----:B------:R-:W-:Y:S01]  /*08d0*/  IMAD.MOV.U32 R0, RZ, RZ, 0x1 ;  /* 0x00000001ff007424 */ /* 0x000fe200078e00ff */
[----:B------:R-:W-:Y:S02]  /*08e0*/  SEL R7, RZ, 0x1, !P0 ;  /* 0x00000001ff077807 */ /* 0x000fe40004000000 */
[----:B------:R-:W-:Y:S01]  /*08f0*/  @P2 SEL R0, RZ, 0x1, P4 ;  /* 0x00000001ff002807 */ /* 0x000fe20002000000 */
[----:B------:R1:W0:Y:S01]  /*0900*/  @!UP1 SYNCS.EXCH.64 URZ, [UR7+0x88], UR4 ;  /* 0x00008804073f95b2 */ /* 0x0002220008000100 */
[----:B------:R-:W-:Y:S02]  /*0910*/  NOP ;  /* 0x0000000000007918 */ /* 0x000fe40000000000 */
[----:B------:R-:W-:-:S05]  /*0920*/  LOP3.LUT R0, R0, R7, RZ, 0xc0, !PT ;  /* 0x0000000700007212 */ /* 0x000fca00078ec0ff */
[----:B------:R1:W-:Y:S01]  /*0930*/  STL [R1+0x78], R0 ;  /* 0x0000780001007387 */ /* 0x0003e20000100800 */
[----:B------:R1:W2:Y:S01]  /*0940*/  @!UP2 SYNCS.EXCH.64 URZ, [UR10+0x60], UR8 ;  /* 0x000060080a3fa5b2 */ /* 0x0002a20008000100 */
[----:B------:R1:W3:Y:S01]  /*0950*/  @!UP3 SYNCS.EXCH.64 URZ, [UR10+0x68], UR8 ;  /* 0x000068080a3fb5b2 */ /* 0x0002e20008000100 */
[----:B------:R1:W0:Y:S01]  /*0960*/  @!UP4 SYNCS.EXCH.64 URZ, [UR10+0x70], UR8 ;  /* 0x000070080a3fc5b2 */ /* 0x0002220008000100 */
[----:B------:R1:W0:Y:S01]  /*0970*/  @!UP5 SYNCS.EXCH.64 URZ, [UR10+0x78], UR8 ;  /* 0x000078080a3fd5b2 */ /* 0x0002220008000100 */
[----:B------:R-:W-:Y:S01]  /*0980*/  NOP ;  /* 0x0000000000007918 */ /* 0x000fe20000000000 */
[----:B----4-:R-:W-:Y:S05]  /*0990*/  @!P1 BRA `(.L_x_3) ;  /* 0x0000000000089947 */ /* 0x010fea0003800000 */
[----:B0-23--:R-:W-:Y:S01]  /*09a0*/  UCGABAR_ARV ;  /* 0x00000000000079c7 */ /* 0x00dfe20008000000 */
[----:B------:R-:W-:Y:S05]  /*09b0*/  BRA `(.L_x_4) ;  /* 0x0000000000047947 */ /* 0x000fea0003800000 */
.L_x_3:
[----:B0-23--:R-:W-:Y:S01]  /*09c0*/  NOP ;  /* 0x0000000000007918 */ /* 0x00dfe20000000000 */
.L_x_4:
[----:B-1----:R-:W-:Y:S01]  /*09d0*/  ULDC.64 UR4, c[0x0][0x598] ;  /* 0x0001660000047ab9 */ /* 0x002fe20000000a00 */
[----:B------:R-:W-:Y:S01]  /*09e0*/  ULDC.64 UR22, c[0x0][0x208] ;  /* 0x0000820000167ab9 */ /* 0x000fe20000000a00 */
[----:B------:R-:W-:-:S04]  /*09f0*/  ISETP.NE.U32.AND P0, PT, RZ, UR4, PT ;  /* 0x00000004ff007c0c */ /* 0x000fc8000bf05070 */
[----:B------:R-:W-:-:S13]  /*0a00*/  ISETP.NE.AND.EX P0, PT, RZ, UR5, PT, P0 ;  /* 0x00000005ff007c0c */ /* 0x000fda000bf05300 */
[----:B------:R-:W-:Y:S05]  /*0a10*/  @!P0 BRA `(.L_x_5) ;  /* 0x0000000000208947 */ /* 0x000fea0003800000 */
[----:B------:R-:W0:Y:S02]  /*0a20*/  LDC.64 R6, c[0x0][0x598] ;  /* 0x00016600ff067b82 */ /* 0x000e240000000a00 */
[----:B0-----:R-:W2:Y:S02]  /*0a30*/  LDG.E.64 R6, desc[UR22][R6.64] ;  /* 0x0000001606067981 */ /* 0x001ea4000c1e1b00 */
[----:B--2---:R-:W-:-:S04]  /*0a40*/  ISETP.NE.U32.AND P0, PT, R6, RZ, PT ;  /* 0x000000ff0600720c */ /* 0x004fc80003f05070 */
[----:B------:R-:W-:-:S13]  /*0a50*/  ISETP.NE.AND.EX P0, PT, R7, RZ, PT, P0 ;  /* 0x000000ff0700720c */ /* 0x000fda0003f05300 */
[----:B------:R-:W-:Y:S05]  /*0a60*/  @!P0 BRA `(.L_x_5) ;  /* 0x00000000000c8947 */ /* 0x000fea0003800000 */
[----:B------:R-:W2:Y:S02]  /*0a70*/  LD.E R6, desc[UR22][R6.64] ;  /* 0x0000001606067980 */ /* 0x000ea4000c101900 */
[----:B--2---:R-:W-:Y:S01]  /*0a80*/  R2UR UR25, R6 ;  /* 0x00000000061972ca */ /* 0x004fe200000e0000 */
[----:B------:R-:W-:-:S14]  /*0a90*/  BRA `(.L_x_6) ;  /* 0x0000000000247947 */ /* 0x000fdc0003800000 */
.L_x_5:
[----:B------:R-:W-:Y:S02]  /*0aa0*/  ULDC.64 UR4, c[0x0][0x588] ;  /* 0x0001620000047ab9 */ /* 0x000fe40000000a00 */
[----:B------:R-:W-:-:S04]  /*0ab0*/  ISETP.NE.U32.AND P0, PT, RZ, UR4, PT ;  /* 0x00000004ff007c0c */ /* 0x000fc8000bf05070 */
[----:B------:R-:W-:-:S13]  /*0ac0*/  ISETP.NE.AND.EX P0, PT, RZ, UR5, PT, P0 ;  /* 0x00000005ff007c0c */ /* 0x000fda000bf05300 */
[----:B------:R-:W-:Y:S05]  /*0ad0*/  @!P0 BRA `(.L_x_7) ;  /* 0x0000000000108947 */ /* 0x000fea0003800000 */
[----:B------:R-:W0:Y:S02]  /*0ae0*/  LDC.64 R6, c[0x0][0x588] ;  /* 0x00016200ff067b82 */ /* 0x000e240000000a00 */
[----:B0-----:R-:W2:Y:S02]  /*0af0*/  LDG.E R6, desc[UR22][R6.64] ;  /* 0x0000001606067981 */ /* 0x001ea4000c1e1900 */
[----:B--2---:R-:W-:Y:S01]  /*0b00*/  R2UR UR25, R6 ;  /* 0x00000000061972ca */ /* 0x004fe200000e0000 */
[----:B------:R-:W-:-:S14]  /*0b10*/  BRA `(.L_x_6) ;  /* 0x0000000000047947 */ /* 0x000fdc0003800000 */
.L_x_7:
[----:B------:R-:W-:-:S05]  /*0b20*/  ULDC UR25, c[0x0][0x580] ;  /* 0x0001600000197ab9 */ /* 0x000fca0000000800 */
.L_x_6:
[----:B------:R-:W-:Y:S02]  /*0b30*/  ULDC.64 UR4, c[0x0][0x5a0] ;  /* 0x0001680000047ab9 */ /* 0x000fe40000000a00 */
        /* <DEDUP_REMOVED lines=11> */
.L_x_8:
        /* <DEDUP_REMOVED lines=8> */
.L_x_10:
[----:B------:R-:W-:-:S05]  /*0c70*/  ULDC UR26, c[0x0][0x584] ;  /* 0x00016100001a7ab9 */ /* 0x000fca0000000800 */
.L_x_9:
[----:B------:R-:W0:Y:S01]  /*0c80*/  LDC R0, c[0x0][0x65c] ;  /* 0x00019700ff007b82 */ /* 0x000e220000000800 */
[----:B------:R-:W-:Y:S01]  /*0c90*/  IMAD.U32 R6, RZ, RZ, UR15 ;  /* 0x0000000fff067e24 */ /* 0x000fe2000f8e00ff */
[----:B------:R-:W-:Y:S01]  /*0ca0*/  UISETP.NE.AND UP0, UPT, UR14, 0x2, UPT ;  /* 0x000000020e00788c */ /* 0x000fe2000bf05270 */
[----:B------:R-:W-:Y:S01]  /*0cb0*/  IMAD.MOV.U32 R7, RZ, RZ, RZ ;  /* 0x000000ffff077224 */ /* 0x000fe200078e00ff */
[----:B------:R-:W-:Y:S01]  /*0cc0*/  ULDC UR7, c[0x0][0x28c] ;  /* 0x0000a30000077ab9 */ /* 0x000fe20000000800 */
[----:B------:R-:W-:Y:S01]  /*0cd0*/  UMOV UR5, URZ ;  /* 0x0000003f00057c82 */ /* 0x000fe20008000000 */
[----:B------:R-:W-:Y:S02]  /*0ce0*/  UIADD3 UR7, UR7, 0x1f, URZ ;  /* 0x0000001f07077890 */ /* 0x000fe4000fffe03f */
[----:B------:R-:W-:Y:S01]  /*0cf0*/  PLOP3.LUT P0, PT, PT, PT, UP0, 0x80, 0x0 ;  /* 0x000000000000781c */ /* 0x000fe20003f0f008 */
[----:B------:R-:W-:Y:S01]  /*0d00*/  UMOV UR4, URZ ;  /* 0x0000003f00047c82 */ /* 0x000fe20008000000 */
[----:B------:R-:W-:Y:S01]  /*0d10*/  USHF.R.S32.HI UR10, URZ, 0x1f, UR7 ;  /* 0x0000001f3f0a7899 */ /* 0x000fe20008011407 */
[----:B------:R-:W-:-:S03]  /*0d20*/  ULDC.64 UR18, c[0x0][0x650] ;  /* 0x0001940000127ab9 */ /* 0x000fc60000000a00 */
[----:B------:R-:W-:-:S04]  /*0d30*/  ULEA.HI UR10, UR10, UR7, URZ, 0x5 ;  /* 0x000000070a0a7291 */ /* 0x000fc8000f8f283f */
[----:B------:R-:W-:Y:S01]  /*0d40*/  USHF.R.S32.HI UR14, URZ, 0x5, UR10 ;  /* 0x000000053f0e7899 */ /* 0x000fe2000801140a */
[----:B0-----:R-:W-:-:S13]  /*0d50*/  ISETP.NE.AND P2, PT, R0, 0x1, PT ;  /* 0x000000010000780c */ /* 0x001fda0003f45270 */
[----:B------:R-:W0:Y:S01]  /*0d60*/  @P2 LDC R9, c[0x0][0x10] ;  /* 0x00000400ff092b82 */ /* 0x000e220000000800 */
[----:B------:R-:W-:-:S07]  /*0d70*/  @P2 IMAD.MOV.U32 R5, RZ, RZ, RZ ;  /* 0x000000ffff052224 */ /* 0x000fce00078e00ff */
[----:B------:R-:W1:Y:S01]  /*0d80*/  @!P2 LDC R11, c[0x0][0xc] ;  /* 0x00000300ff0bab82 */ /* 0x000e620000000800 */
[----:B------:R-:W-:Y:S01]  /*0d90*/  ULDC UR8, c[0x0][0xc] ;  /* 0x0000030000087ab9 */ /* 0x000fe20000000800 */
[----:B------:R-:W-:Y:S01]  /*0da0*/  ULDC UR9, c[0x0][0x10] ;  /* 0x0000040000097ab9 */ /* 0x000fe20000000800 */
[----:B------:R-:W-:Y:S01]  /*0db0*/  ULDC UR7, c[0x0][0x14] ;  /* 0x0000050000077ab9 */ /* 0x000fe20000000800 */
[----:B------:R-:W-:-:S04]  /*0dc0*/  UIMAD.WIDE.U32 UR8, UR8, UR9, URZ ;  /* 0x00000009080872a5 */ /* 0x000fc8000f8e003f */
[----:B------:R-:W-:Y:S01]  /*0dd0*/  UIMAD.WIDE.U32 UR20, UR8, UR7, URZ ;  /* 0x00000007081472a5 */ /* 0x000fe2000f8e003f */
[----:B0-----:R-:W-:Y:S01]  /*0de0*/  @P2 IMAD.WIDE.U32 R8, R9, UR15, R4 ;  /* 0x0000000f09082c25 */ /* 0x001fe2000f8e0004 */
[----:B------:R-:W-:-:S03]  /*0df0*/  UIMAD UR15, UR9, UR7, URZ ;  /* 0x00000007090f72a4 */ /* 0x000fc6000f8e023f */
[----:B------:R-:W-:Y:S01]  /*0e00*/  @P2 IMAD.MOV.U32 R13, RZ, RZ, R8 ;  /* 0x000000ffff0d2224 */ /* 0x000fe200078e0008 */
[----:B------:R-:W-:Y:S01]  /*0e10*/  UIADD3 UR15, UR21, UR15, URZ ;  /* 0x0000000f150f7290 */ /* 0x000fe2000fffe03f */
[----:B-1----:R-:W-:-:S04]  /*0e20*/  @!P2 IMAD.WIDE.U32 R6, R4, R11, R6 ;  /* 0x0000000b0406a225 */ /* 0x002fc800078e0006 */
[----:B------:R-:W-:Y:S02]  /*0e30*/  @P2 IMAD.MOV.U32 R11, RZ, RZ, RZ ;  /* 0x000000ffff0b2224 */ /* 0x000fe400078e00ff */
[----:B------:R-:W-:Y:S02]  /*0e40*/  @!P2 IMAD.MOV.U32 R13, RZ, RZ, R6 ;  /* 0x000000ffff0da224 */ /* 0x000fe400078e0006 */
[----:B------:R-:W-:Y:S02]  /*0e50*/  @P2 IMAD.IADD R10, R9, 0x1, R11 ;  /* 0x00000001090a2824 */ /* 0x000fe400078e020b */
[----:B------:R-:W-:Y:S01]  /*0e60*/  @!P2 IMAD.MOV.U32 R10, RZ, RZ, R7 ;  /* 0x000000ffff0aa224 */ /* 0x000fe200078e0007 */
[----:B------:R0:W-:Y:S01]  /*0e70*/  STL [R1+0x88], R13 ;  /* 0x0000880d01007387 */ /* 0x0001e20000100800 */
[----:B------:R-:W-:Y:S02]  /*0e80*/  IMAD.MOV.U32 R17, RZ, RZ, R13 ;  /* 0x000000ffff117224 */ /* 0x000fe400078e000d */
[----:B------:R-:W-:Y:S01]  /*0e90*/  IMAD.MOV.U32 R22, RZ, RZ, R10 ;  /* 0x000000ffff167224 */ /* 0x000fe200078e000a */
[----:B------:R0:W-:Y:S01]  /*0ea0*/  STL [R1+0x84], R10 ;  /* 0x0000840a01007387 */ /* 0x0001e20000100800 */
[----:B------:R-:W-:Y:S05]  /*0eb0*/  @P0 BRA `(.L_x_11) ;  /* 0x0000000000280947 */ /* 0x000fea0003800000 */
[----:B------:R-:W-:Y:S01]  /*0ec0*/  IADD3 R17, P0, R17, UR20, RZ ;  /* 0x0000001411117c10 */ /* 0x000fe2000ff1e0ff */
[----:B------:R-:W-:Y:S02]  /*0ed0*/  UISETP.GE.U32.AND UP0, UPT, UR14, 0x5, UPT ;  /* 0x000000050e00788c */ /* 0x000fe4000bf06070 */
[----:B------:R-:W-:Y:S01]  /*0ee0*/  UIMAD.WIDE.U32 UR4, UR14, -0x33333333, URZ ;  /* 0xcccccccd0e0478a5 */ /* 0x000fe2000f8e003f */
[----:B------:R-:W-:Y:S01]  /*0ef0*/  IADD3.X R22, R22, UR15, RZ, P0, !PT ;  /* 0x0000000f16167c10 */ /* 0x000fe200087fe4ff */
[----:B------:R1:W-:Y:S02]  /*0f00*/  STL [R1+0x88], R17 ;  /* 0x0000881101007387 */ /* 0x0003e40000100800 */
[----:B------:R-:W-:Y:S02]  /*0f10*/  USHF.R.U32.HI UR5, URZ, 0x2, UR5 ;  /* 0x000000023f057899 */ /* 0x000fe40008011605 */
[----:B------:R1:W-:Y:S01]  /*0f20*/  STL [R1+0x84], R22 ;  /* 0x0000841601007387 */ /* 0x0003e20000100800 */
[----:B------:R-:W-:-:S02]  /*0f30*/  UMOV UR4, URZ ;  /* 0x0000003f00047c82 */ /* 0x000fc40008000000 */
[----:B------:R-:W-:Y:S02]  /*0f40*/  @UP0 ULOP3.LUT UR4, UR5, 0x1, URZ, 0xc0, !UPT ;  /* 0x0000000105040892 */ /* 0x000fe4000f8ec03f */
[----:B------:R-:W-:-:S12]  /*0f50*/  UIMAD UR5, UR5, -0x5, UR14 ;  /* 0xfffffffb050578a4 */ /* 0x000fd8000f8e020e */
.L_x_11:
[----:B------:R-:W-:Y:S01]  /*0f60*/  IMAD.MOV.U32 R8, RZ, RZ, -0x1 ;  /* 0xffffffffff087424 */ /* 0x000fe200078e00ff */
[----:B------:R-:W-:Y:S01]  /*0f70*/  ISETP.GE.U32.AND P0, PT, R17, UR18, PT ;  /* 0x0000001211007c0c */ /* 0x000fe2000bf06070 */
[----:B------:R-:W-:Y:S01]  /*0f80*/  IMAD.MOV.U32 R6, RZ, RZ, -0x1 ;  /* 0xffffffffff067424 */ /* 0x000fe200078e00ff */
[----:B------:R-:W-:Y:S01]  /*0f90*/  PRMT R0, RZ, 0x7610, R0 ;  /* 0x00007610ff007816 */ /* 0x000fe20000000000 */
[----:B------:R-:W-:Y:S01]  /*0fa0*/  IMAD.MOV.U32 R7, RZ, RZ, -0x1 ;  /* 0xffffffffff077424 */ /* 0x000fe200078e00ff */
[----:B------:R2:W-:Y:S01]  /*0fb0*/  STL [R1+0x8c], R8 ;  /* 0x00008c0801007387 */ /* 0x0005e20000100800 */
[----:B------:R-:W-:-:S03]  /*0fc0*/  ISETP.GE.U32.AND.EX P0, PT, R22, UR19, PT, P0 ;  /* 0x0000001316007c0c */ /* 0x000fc6000bf06100 */
[----:B------:R2:W-:Y:S04]  /*0fd0*/  STL [R1+0x7c], R6 ;  /* 0x00007c0601007387 */ /* 0x0005e80000100800 */
[----:B------:R2:W-:Y:S06]  /*0fe0*/  STL [R1+0x90], R7 ;  /* 0x0000900701007387 */ /* 0x0005ec0000100800 */
[----:B------:R-:W-:Y:S05]  /*0ff0*/  @P0 BRA `(.L_x_12) ;  /* 0x0000000400380947 */ /* 0x000fea0003800000 */
[----:B------:R-:W3:Y:S01]  /*1000*/  LDC.64 R18, c[0x0][0x628] ;  /* 0x00018a00ff127b82 */ /* 0x000ee20000000a00 */
[----:B--2---:R-:W-:Y:S02]  /*1010*/  IMAD.MOV.U32 R6, RZ, RZ, R17 ;  /* 0x000000ffff067224 */ /* 0x004fe400078e0011 */
[----:B------:R-:W-:-:S05]  /*1020*/  IMAD.MOV.U32 R7, RZ, RZ, R22 ;  /* 0x000000ffff077224 */ /* 0x000fca00078e0016 */
[----:B------:R-:W2:Y:S08]  /*1030*/  LDC R0, c[0x0][0x630] ;  /* 0x00018c00ff007b82 */ /* 0x000eb00000000800 */
[----:B------:R-:W4:Y:S01]  /*1040*/  LDC.64 R20, c[0x0][0x620] ;  /* 0x00018800ff147b82 */ /* 0x000f220000000a00 */
[----:B---3--:R-:W-:-:S04]  /*1050*/  ISETP.NE.U32.AND P0, PT, R18, RZ, PT ;  /* 0x000000ff1200720c */ /* 0x008fc80003f05070 */
[----:B------:R-:W-:-:S13]  /*1060*/  ISETP.NE.AND.EX P0, PT, R19, RZ, PT, P0 ;  /* 0x000000ff1300720c */ /* 0x000fda0003f05300 */
[----:B--2-4-:R-:W-:Y:S05]  /*1070*/  @!P0 BRA `(.L_x_13) ;  /* 0x0000000000288947 */ /* 0x014fea0003800000 */
[----:B------:R-:W2:Y:S02]  /*1080*/  LDC R11, c[0x0][0x634] ;  /* 0x00018d00ff0b7b82 */ /* 0x000ea40000000800 */
[----:B--2---:R-:W-:-:S05]  /*1090*/  IADD3 R11, P0, R17, R11, RZ ;  /* 0x0000000b110b7210 */ /* 0x004fca0007f1e0ff */
[----:B0-----:R-:W-:-:S04]  /*10a0*/  IMAD.X R13, RZ, RZ, R22, P0 ;  /* 0x000000ffff0d7224 */ /* 0x001fc800000e0616 */
[----:B------:R-:W-:-:S04]  /*10b0*/  IMAD.WIDE.U32 R6, R13, R18, RZ ;  /* 0x000000120d067225 */ /* 0x000fc800078e00ff */
[----:B------:R-:W-:-:S04]  /*10c0*/  IMAD.WIDE.U32 R8, P0, R11, R19, R6 ;  /* 0x000000130b087225 */ /* 0x000fc80007800006 */
[----:B------:R-:W-:-:S04]  /*10d0*/  IMAD.WIDE.U32 R6, R11, R18, RZ ;  /* 0x000000120b067225 */ /* 0x000fc800078e00ff */
[----:B------:R-:W-:Y:S01]  /*10e0*/  IMAD.X R11, RZ, RZ, RZ, P0 ;  /* 0x000000ffff0b7224 */ /* 0x000fe200000e06ff */
[----:B------:R-:W-:Y:S01]  /*10f0*/  IADD3 RZ, P0, R7, R8, RZ ;  /* 0x0000000807ff7210 */ /* 0x000fe20007f1e0ff */
[----:B------:R-:W-:-:S04]  /*1100*/  IMAD.MOV.U32 R10, RZ, RZ, R9 ;  /* 0x000000ffff0a7224 */ /* 0x000fc800078e0009 */
[----:B------:R-:W-:-:S08]  /*1110*/  IMAD.WIDE.U32.X R6, R13, R19, R10, P0 ;  /* 0x000000130d067225 */ /* 0x000fd000000e040a */
.L_x_13:
[-CC-:B------:R-:W-:Y:S01]  /*1120*/  SHF.R.U64 R27, R6, R0.reuse, R7.reuse ;  /* 0x00000000061b7219 */ /* 0x180fe20000001207 */
[----:B------:R-:W2:Y:S01]  /*1130*/  LDC.64 R24, c[0x0][0x640] ;  /* 0x00019000ff187b82 */ /* 0x000ea20000000a00 */
[----:B------:R-:W-:Y:S01]  /*1140*/  SHF.R.U32.HI R0, RZ, R0, R7 ;  /* 0x00000000ff007219 */ /* 0x000fe20000011607 */
[----:B------:R-:W-:Y:S01]  /*1150*/  IMAD.MOV.U32 R6, RZ, RZ, R17 ;  /* 0x000000ffff067224 */ /* 0x000fe200078e0011 */
[----:B------:R-:W-:-:S05]  /*1160*/  IADD3 R9, P0, RZ, -R27, RZ ;  /* 0x8000001bff097210 */ /* 0x000fca0007f1e0ff */
[----:B------:R-:W3:Y:S01]  /*1170*/  LDC R8, c[0x0][0x618] ;  /* 0x00018600ff087b82 */ /* 0x000ee20000000800 */
[----:B------:R-:W-:-:S04]  /*1180*/  IMAD.X R7, RZ, RZ, ~R0, P0 ;  /* 0x000000ffff077224 */ /* 0x000fc800000e0e00 */
[-C--:B------:R-:W-:Y:S02]  /*1190*/  IMAD R0, R7, R20.reuse, RZ ;  /* 0x0000001407007224 */ /* 0x080fe400078e02ff */
[----:B------:R-:W-:Y:S01]  /*11a0*/  IMAD.MOV.U32 R7, RZ, RZ, R22 ;  /* 0x000000ffff077224 */ /* 0x000fe200078e0016 */
[----:B------:R-:W4:Y:S01]  /*11b0*/  LDC R11, c[0x0][0x608] ;  /* 0x00018200ff0b7b82 */ /* 0x000f220000000800 */
[----:B-1----:R-:W-:Y:S02]  /*11c0*/  IMAD.MOV.U32 R22, RZ, RZ, 0x1 ;  /* 0x00000001ff167424 */ /* 0x002fe400078e00ff */
[----:B------:R-:W-:-:S04]  /*11d0*/  IMAD.WIDE.U32 R6, R9, R20, R6 ;  /* 0x0000001409067225 */ /* 0x000fc800078e0006 */
[----:B------:R-:W-:Y:S01]  /*11e0*/  IMAD R9, R9, R21, R0 ;  /* 0x0000001509097224 */ /* 0x000fe200078e0200 */
[----:B------:R-:W1:Y:S01]  /*11f0*/  LDC R23, c[0x0][0x658] ;  /* 0x00019600ff177b82 */ /* 0x000e620000000800 */
[----:B--2---:R-:W-:Y:S01]  /*1200*/  ISETP.NE.U32.AND P0, PT, R24, RZ, PT ;  /* 0x000000ff1800720c */ /* 0x004fe20003f05070 */
[----:B------:R-:W-:Y:S02]  /*1210*/  IMAD.MOV.U32 R0, RZ, RZ, -0x1 ;  /* 0xffffffffff007424 */ /* 0x000fe400078e00ff */
[----:B------:R-:W-:Y:S01]  /*1220*/  IMAD.IADD R7, R7, 0x1, R9 ;  /* 0x0000000107077824 */ /* 0x000fe200078e0209 */
[----:B------:R-:W-:-:S03]  /*1230*/  ISETP.NE.AND.EX P0, PT, R25, RZ, PT, P0 ;  /* 0x000000ff1900720c */ /* 0x000fc60003f05300 */
[----:B------:R-:W2:Y:S01]  /*1240*/  LDC R21, c[0x0][0x600] ;  /* 0x00018000ff157b82 */ /* 0x000ea20000000800 */
[-CC-:B---3--:R-:W-:Y:S02]  /*1250*/  SHF.R.U64 R19, R6, R8.reuse, R7.reuse ;  /* 0x0000000806137219 */ /* 0x188fe40000001207 */
[----:B------:R-:W-:-:S05]  /*1260*/  SHF.R.U32.HI R6, RZ, R8, R7 ;  /* 0x00000008ff067219 */ /* 0x000fca0000011607 */
[----:B------:R-:W3:Y:S01]  /*1270*/  LDC R18, c[0x0][0x648] ;  /* 0x00019200ff127b82 */ /* 0x000ee20000000800 */
[-CC-:B----4-:R-:W-:Y:S02]  /*1280*/  SHF.R.U64 R28, R19, R11.reuse, R6.reuse ;  /* 0x0000000b131c7219 */ /* 0x190fe40000001206 */
[----:B------:R-:W-:-:S05]  /*1290*/  SHF.R.U32.HI R6, RZ, R11, R6 ;  /* 0x0000000bff067219 */ /* 0x000fca0000011606 */
[----:B------:R-:W4:Y:S01]  /*12a0*/  LDC R20, c[0x0][0x638] ;  /* 0x00018e00ff147b82 */ /* 0x000f220000000800 */
[-CC-:B-1----:R-:W-:Y:S02]  /*12b0*/  SHF.R.U64 R30, R28, R23.reuse, R6.reuse ;  /* 0x000000171c1e7219 */ /* 0x182fe40000001206 */
[-C--:B------:R-:W-:Y:S02]  /*12c0*/  SHF.L.U32 R0, R0, R23.reuse, RZ ;  /* 0x0000001700007219 */ /* 0x080fe400000006ff */
[----:B------:R-:W-:Y:S01]  /*12d0*/  SHF.R.U32.HI R7, RZ, R23, R6 ;  /* 0x00000017ff077219 */ /* 0x000fe20000011606 */
[----:B------:R-:W-:Y:S01]  /*12e0*/  IMAD.MOV.U32 R6, RZ, RZ, R30 ;  /* 0x000000ffff067224 */ /* 0x000fe200078e001e */
[----:B0-----:R-:W-:Y:S01]  /*12f0*/  LOP3.LUT R13, RZ, R0, RZ, 0x33, !PT ;  /* 0x00000000ff0d7212 */ /* 0x001fe200078e33ff */
[----:B------:R-:W0:Y:S01]  /*1300*/  LDC R26, c[0x0][0x610] ;  /* 0x00018400ff1a7b82 */ /* 0x000e220000000800 */
[----:B------:R-:W-:Y:S05]  /*1310*/  @!P0 BRA `(.L_x_14) ;  /* 0x0000000000288947 */ /* 0x000fea0003800000 */
[----:B------:R-:W1:Y:S02]  /*1320*/  LDC R11, c[0x0][0x64c] ;  /* 0x00019300ff0b7b82 */ /* 0x000e640000000800 */
[----:B-1----:R-:W-:-:S05]  /*1330*/  IADD3 R11, P0, R30, R11, RZ ;  /* 0x0000000b1e0b7210 */ /* 0x002fca0007f1e0ff */
[----:B------:R-:W-:-:S04]  /*1340*/  IMAD.X R17, RZ, RZ, R7, P0 ;  /* 0x000000ffff117224 */ /* 0x000fc800000e0607 */
[----:B------:R-:W-:-:S04]  /*1350*/  IMAD.WIDE.U32 R6, R17, R24, RZ ;  /* 0x0000001811067225 */ /* 0x000fc800078e00ff */
[----:B------:R-:W-:-:S04]  /*1360*/  IMAD.WIDE.U32 R8, P0, R11, R25, R6 ;  /* 0x000000190b087225 */ /* 0x000fc80007800006 */
[----:B------:R-:W-:-:S04]  /*1370*/  IMAD.WIDE.U32 R6, R11, R24, RZ ;  /* 0x000000180b067225 */ /* 0x000fc800078e00ff */
[----:B------:R-:W-:Y:S01]  /*1380*/  IMAD.X R11, RZ, RZ, RZ, P0 ;  /* 0x000000ffff0b7224 */ /* 0x000fe200000e06ff */
[----:B------:R-:W-:Y:S01]  /*1390*/  IADD3 RZ, P0, R7, R8, RZ ;  /* 0x0000000807ff7210 */ /* 0x000fe20007f1e0ff */
[----:B------:R-:W-:-:S04]  /*13a0*/  IMAD.MOV.U32 R10, RZ, RZ, R9 ;  /* 0x000000ffff0a7224 */ /* 0x000fc800078e0009 */
[----:B------:R-:W-:-:S08]  /*13b0*/  IMAD.WIDE.U32.X R6, R17, R25, R10, P0 ;  /* 0x0000001911067225 */ /* 0x000fd000000e040a */
.L_x_14:
[----:B---3--:R-:W-:Y:S01]  /*13c0*/  SHF.R.U64 R5, R6, R18, R7 ;  /* 0x0000001206057219 */ /* 0x008fe20000001207 */
[----:B--2---:R-:W-:Y:S01]  /*13d0*/  VIADD R6, R21, 0xffffffff ;  /* 0xffffffff15067836 */ /* 0x004fe20000000000 */
[----:B------:R-:W-:Y:S01]  /*13e0*/  SHF.L.U32 R0, R22, R23, RZ ;  /* 0x0000001716007219 */ /* 0x000fe200000006ff */
[----:B------:R-:W-:Y:S01]  /*13f0*/  @P2 IMAD R14, R15, R16, R4 ;  /* 0x000000100f0e2224 */ /* 0x000fe200078e0204 */
[----:B------:R-:W-:Y:S01]  /*1400*/  LOP3.LUT R13, R28, R13, RZ, 0xc0, !PT ;  /* 0x0000000d1c0d7212 */ /* 0x000fe200078ec0ff */
[----:B------:R-:W-:-:S04]  /*1410*/  IMAD.MOV R7, RZ, RZ, -R5 ;  /* 0x000000ffff077224 */ /* 0x000fc800078e0a05 */
[----:B------:R-:W-:Y:S01]  /*1420*/  IMAD R13, R0, R5, R13 ;  /* 0x00000005000d7224 */ /* 0x000fe200078e020d */
[----:B------:R-:W-:Y:S01]  /*1430*/  LOP3.LUT R5, R19, R6, RZ, 0xc0, !PT ;  /* 0x0000000613057212 */ /* 0x000fe200078ec0ff */
[----:B----4-:R-:W-:Y:S02]  /*1440*/  IMAD R0, R7, R20, R30 ;  /* 0x0000001407007224 */ /* 0x010fe400078e021e */
[----:B------:R-:W-:Y:S02]  /*1450*/  IMAD.MOV.U32 R6, RZ, RZ, 0x1 ;  /* 0x00000001ff067424 */ /* 0x000fe400078e00ff */
[----:B0-----:R-:W-:Y:S02]  /*1460*/  IMAD R4, R13, R26, R14 ;  /* 0x0000001a0d047224 */ /* 0x001fe400078e020e */
[----:B------:R-:W-:Y:S01]  /*1470*/  IMAD R5, R0, R21, R5 ;  /* 0x0000001500057224 */ /* 0x000fe200078e0205 */
[----:B------:R-:W-:-:S04]  /*1480*/  PRMT R0, R6, 0x7610, R0 ;  /* 0x0000761006007816 */ /* 0x000fc80000000000 */
[----:B------:R-:W-:Y:S02]  /*1490*/  SEL R6, R5, R4, !P2 ;  /* 0x0000000405067207 */ /* 0x000fe40005000000 */
[----:B------:R-:W-:-:S03]  /*14a0*/  SEL R4, R4, R5, !P2 ;  /* 0x0000000504047207 */ /* 0x000fc60005000000 */
[----:B------:R3:W-:Y:S04]  /*14b0*/  STL [R1+0x90], R6 ;  /* 0x0000900601007387 */ /* 0x0007e80000100800 */
[----:B------:R3:W-:Y:S04]  /*14c0*/  STL [R1+0x7c], R27 ;  /* 0x00007c1b01007387 */ /* 0x0007e80000100800 */
[----:B------:R3:W-:Y:S02]  /*14d0*/  STL [R1+0x8c], R4 ;  /* 0x00008c0401007387 */ /* 0x0007e40000100800 */
.L_x_12:
[----:B------:R-:W-:Y:S05]  /*14e0*/  @!P1 BRA `(.L_x_15) ;  /* 0x00000000000c9947 */ /* 0x000fea0003800000 */
[----:B------:R-:W-:Y:S01]  /*14f0*/  UCGABAR_WAIT ;  /* 0x0000000000007dc7 */ /* 0x000fe20008000000 */
[----:B------:R-:W-:Y:S01]  /*1500*/  CCTL.IVALL ;  /* 0x00000000ff00798f */ /* 0x000fe20002000000 */
[----:B------:R-:W-:Y:S05]  /*1510*/  BRA `(.L_x_16) ;  /* 0x0000000000047947 */ /* 0x000fea0003800000 */
.L_x_15:
[----:B------:R-:W-:Y:S06]  /*1520*/  BAR.SYNC.DEFER_BLOCKING 0x0 ;  /* 0x0000000000007b1d */ /* 0x000fec0000010000 */
.L_x_16:
[----:B------:R-:W-:Y:S05]  /*1530*/  @!P3 BRA `(.L_x_17) ;  /* 0x000000d800d8b947 */ /* 0x000fea0003800000 */
[----:B------:R-:W-:-:S06]  /*1540*/  UISETP.GT.U32.AND UP0, UPT, UR12, 0x1, UPT ;  /* 0x000000010c00788c */ /* 0x000fcc000bf04070 */
[----:B------:R-:W-:-:S13]  /*1550*/  PLOP3.LUT P0, PT, PT, PT, UP0, 0x80, 0x0 ;  /* 0x000000000000781c */ /* 0x000fda0003f0f008 */
[----:B------:R-:W-:Y:S05]  /*1560*/  @P0 EXIT ;  /* 0x000000000000094d */ /* 0x000fea0003800000 */
.L_x_18:
[----:B------:R-:W-:-:S08]  /*1570*/  NOP ;  /* 0x0000000000007918 */ /* 0x000fd00000000000 */
[----:B------:R-:W4:Y:S02]  /*1580*/  USETMAXREG.TRY_ALLOC.CTAPOOL UP0, 0xe8 ;  /* 0x000000e8000079c8 */ /* 0x000f240008000600 */
[----:B----4-:R-:W-:-:S13]  /*1590*/  PLOP3.LUT P0, PT, PT, PT, UP0, 0x80, 0x0 ;  /* 0x000000000000781c */ /* 0x010fda0003f0f008 */
[----:B------:R-:W-:Y:S05]  /*15a0*/  @!P0 BRA `(.L_x_18) ;  /* 0xfffffffc00f08947 */ /* 0x000fea000383ffff */
[----:B------:R-:W-:-:S13]  /*15b0*/  LOP3.LUT P0, RZ, R0, 0xff, RZ, 0xc0, !PT ;  /* 0x000000ff00ff7812 */ /* 0x000fda000780c0ff */
[----:B------:R-:W-:Y:S05]  /*15c0*/  @!P0 EXIT ;  /* 0x000000000000894d */ /* 0x000fea0003800000 */
[----:B------:R-:W4:Y:S01]  /*15d0*/  S2UR UR6, SR_CgaCtaId ;  /* 0x00000000000679c3 */ /* 0x000f220000008800 */
[CC--:B------:R-:W-:Y:S01]  /*15e0*/  LEA.HI R0, R12.reuse, R3.reuse, RZ, 0x2 ;  /* 0x000000030c007211 */ /* 0x0c0fe200078f10ff */
[----:B------:R-:W-:Y:S01]  /*15f0*/  UIADD3 UR7, UR17, -0x1, URZ ;  /* 0xffffffff11077890 */ /* 0x000fe2000fffe03f */
[----:B------:R-:W-:Y:S01]  /*1600*/  LEA.HI R3, R12, R3, RZ, 0x5 ;  /* 0x000000030c037211 */ /* 0x000fe200078f28ff */
[----:B------:R-:W-:Y:S01]  /*1610*/  UMOV UR12, 0x400 ;  /* 0x00000400000c7882 */ /* 0x000fe20000000000 */
[--C-:B------:R-:W-:Y:S01]  /*1620*/  SHF.R.S32.HI R2, RZ, 0x2, R0.reuse ;  /* 0x00000002ff027819 */ /* 0x100fe20000011400 */
[----:B------:R-:W-:Y:S01]  /*1630*/  UISETP.LT.AND UP0, UPT, UR14, 0x1, UPT ;  /* 0x000000010e00788c */ /* 0x000fe2000bf01270 */
[----:B------:R-:W-:Y:S01]  /*1640*/  SHF.R.S32.HI R5, RZ, 0x1f, R0 ;  /* 0x0000001fff057819 */ /* 0x000fe20000011400 */
[----:B------:R-:W-:Y:S02]  /*1650*/  ULOP3.LUT UR27, UR13, 0x1, URZ, 0xfc, !UPT ;  /* 0x000000010d1b7892 */ /* 0x000fe4000f8efc3f */
[----:B------:R-:W-:Y:S01]  /*1660*/  USEL UR16, UR14, 0x1, UP0 ;  /* 0x000000010e107887 */ /* 0x000fe20008000000 */
[----:B------:R-:W-:Y:S01]  /*1670*/  LEA.HI R5, R5, R2, RZ, 0x3 ;  /* 0x0000000205057211 */ /* 0x000fe200078f18ff */
[----:B------:R-:W-:-:S02]  /*1680*/  UISETP.NE.AND UP0, UPT, UR7, URZ, UPT ;  /* 0x0000003f0700728c */ /* 0x000fc4000bf05270 */
[----:B------:R-:W-:Y:S01]  /*1690*/  USHF.L.U32 UR28, UR14, 0x1, URZ ;  /* 0x000000010e1c7899 */ /* 0x000fe2000800063f */
[----:B------:R-:W-:Y:S01]  /*16a0*/  LOP3.LUT R5, R5, 0xfffffff8, RZ, 0xc0, !PT ;  /* 0xfffffff805057812 */ /* 0x000fe200078ec0ff */
[----:B------:R-:W-:Y:S02]  /*16b0*/  UIADD3 UR16, -UR16, UR14, URZ ;  /* 0x0000000e10107290 */ /* 0x000fe4000fffe13f */
[----:B------:R-:W-:Y:S02]  /*16c0*/  USEL UR30, URZ, 0x1, UP0 ;  /* 0x000000013f1e7887 */ /* 0x000fe40008000000 */
[----:B------:R-:W-:Y:S01]  /*16d0*/  IMAD.IADD R2, R2, 0x1, -R5 ;  /* 0x0000000102027824 */ /* 0x000fe200078e0a05 */
[----:B------:R-:W-:Y:S01]  /*16e0*/  SHF.R.S32.HI R5, RZ, 0x5, R3 ;  /* 0x00000005ff057819 */ /* 0x000fe20000011403 */
[----:B----4-:R-:W-:-:S03]  /*16f0*/  ULEA UR12, UR6, UR12, 0x18 ;  /* 0x0000000c060c7291 */ /* 0x010fc6000f8ec03f */
[--C-:B------:R-:W-:Y:S01]  /*1700*/  SHF.R.S32.HI R3, RZ, 0x1f, R2.reuse ;  /* 0x0000001fff037819 */ /* 0x100fe20000011402 */
[----:B------:R-:W-:Y:S01]  /*1710*/  USHF.L.U32 UR6, UR7, 0x3, URZ ;  /* 0x0000000307067899 */ /* 0x000fe2000800063f */
[C-C-:B------:R-:W-:Y:S01]  /*1720*/  IMAD R0, R5.reuse, -0x10, -R2.reuse ;  /* 0xfffffff005007824 */ /* 0x140fe200078e0a02 */
[----:B------:R-:W-:Y:S02]  /*1730*/  UIADD3 UR29, UR12, 0x60, URZ ;  /* 0x000000600c1d7890 */ /* 0x000fe4000fffe03f */
[----:B------:R-:W-:Y:S01]  /*1740*/  ULOP3.LUT UR6, UR6, 0x8, URZ, 0xc0, !UPT ;  /* 0x0000000806067892 */ /* 0x000fe2000f8ec03f */
[----:B------:R-:W-:Y:S01]  /*1750*/  IMAD.WIDE R2, R5, 0x10, R2 ;  /* 0x0000001005027825 */ /* 0x000fe200078e0202 */
[----:B------:R-:W-:Y:S02]  /*1760*/  ULEA UR17, UR17, UR29, 0x3 ;  /* 0x0000001d11117291 */ /* 0x000fe4000f8e183f */
[----:B------:R-:W-:Y:S02]  /*1770*/  ULOP3.LUT UR31, UR6, 0x8, URZ, 0x3c, !UPT ;  /* 0x00000008061f7892 */ /* 0x000fe4000f8e3c3f */
[----:B------:R-:W-:-:S03]  /*1780*/  ULOP3.LUT UR18, UR6, 0x18, URZ, 0x3c, !UPT ;  /* 0x0000001806127892 */ /* 0x000fc6000f8e3c3f */
[----:B------:R-:W-:Y:S02]  /*1790*/  ULDC UR6, c[0x0][0x284] ;  /* 0x0000a10000067ab9 */ /* 0x000fe40000000800 */
[----:B------:R-:W-:-:S05]  /*17a0*/  VIADD R0, R0, UR6 ;  /* 0x0000000600007c36 */ /* 0x000fca0008000000 */
[----:B------:R4:W-:Y:S04]  /*17b0*/  STL [R1+0x94], R0 ;  /* 0x0000940001007387 */ /* 0x0009e80000100800 */
[----:B------:R4:W-:Y:S02]  /*17c0*/  STL.64 [R1+0x98], R2 ;  /* 0x0000980201007387 */ /* 0x0009e40000100a00 */
.L_x_301:
[----:B----4-:R-:W-:Y:S01]  /*17d0*/  IMAD.U32 R0, RZ, RZ, UR30 ;  /* 0x0000001eff007e24 */ /* 0x010fe2000f8e00ff */
[----:B0-2---:R-:W4:Y:S01]  /*17e0*/  LDC R2, c[0x0][0x28c] ;  /* 0x0000a300ff027b82 */ /* 0x005f220000000800 */
[----:B------:R-:W-:Y:S01]  /*17f0*/  UMOV UR6, URZ ;  /* 0x0000003f00067c82 */ /* 0x000fe20008000000 */
[----:B------:R-:W-:Y:S02]  /*1800*/  UMOV UR19, UR5 ;  /* 0x0000000500137c82 */ /* 0x000fe40008000000 */
[----:B------:R-:W-:-:S04]  /*1810*/  SHF.L.U32 R0, R0, 0x1f, RZ ;  /* 0x0000001f00007819 */ /* 0x000fc800000006ff */
[----:B------:R-:W5:Y:S01]  /*1820*/  SYNCS.PHASECHK.TRANS64.TRYWAIT P0, [UR17+-0x8], R0 ;  /* 0xfffff800ff0075a7 */ /* 0x000f620008000151 */
[----:B----4-:R-:W-:Y:S01]  /*1830*/  ISETP.GE.AND P1, PT, R2, 0x1, PT ;  /* 0x000000010200780c */ /* 0x010fe20003f26270 */
[----:B-----5:R-:W-:-:S12]  /*1840*/  @!P0 BRA `(.L_x_19) ;  /* 0x000000e800788947 */ /* 0x020fd80003800000 */
.L_x_324:
[----:B------:R0:W-:Y:S01]  /*1850*/  STL [R1+0x74], RZ ;  /* 0x000074ff01007387 */ /* 0x0001e20000100800 */
[----:B------:R-:W-:Y:S01]  /*1860*/  UMOV UR7, URZ ;  /* 0x0000003f00077c82 */ /* 0x000fe20008000000 */
[----:B------:R-:W-:Y:S01]  /*1870*/  UMOV UR8, URZ ;  /* 0x0000003f00087c82 */ /* 0x000fe20008000000 */
[----:B----4-:R-:W-:Y:S01]  /*1880*/  IMAD.MOV.U32 R0, RZ, RZ, RZ ;  /* 0x000000ffff007224 */ /* 0x010fe200078e00ff */
[----:B------:R4:W-:Y:S01]  /*1890*/  STL [R1+0x70], RZ ;  /* 0x000070ff01007387 */ /* 0x0009e20000100800 */
[----:B------:R-:W-:Y:S02]  /*18a0*/  CS2R R2, SRZ ;  /* 0x0000000000027805 */ /* 0x000fe4000001ff00 */
[----:B---3--:R-:W-:Y:S02]  /*18b0*/  CS2R R4, SRZ ;  /* 0x0000000000047805 */ /* 0x008fe4000001ff00 */
[----:B--2---:R-:W-:Y:S01]  /*18c0*/  CS2R R6, SRZ ;  /* 0x0000000000067805 */ /* 0x004fe2000001ff00 */
[----:B------:R4:W-:Y:S01]  /*18d0*/  STL [R1+0x6c], RZ ;  /* 0x00006cff01007387 */ /* 0x0009e20000100800 */
[----:B------:R-:W-:-:S02]  /*18e0*/  CS2R R8, SRZ ;  /* 0x0000000000087805 */ /* 0x000fc4000001ff00 */
[----:B0-----:R-:W-:Y:S02]  /*18f0*/  CS2R R10, SRZ ;  /* 0x00000000000a7805 */ /* 0x001fe4000001ff00 */
[----:B------:R-:W-:Y:S01]  /*1900*/  CS2R R12, SRZ ;  /* 0x00000000000c7805 */ /* 0x000fe2000001ff00 */
[----:B------:R4:W-:Y:S01]  /*1910*/  STL [R1+0x68], RZ ;  /* 0x000068ff01007387 */ /* 0x0009e20000100800 */
[----:B------:R-:W-:Y:S02]  /*1920*/  CS2R R14, SRZ ;  /* 0x00000000000e7805 */ /* 0x000fe4000001ff00 */
[----:B-1----:R-:W-:Y:S02]  /*1930*/  CS2R R16, SRZ ;  /* 0x0000000000107805 */ /* 0x002fe4000001ff00 */
[----:B------:R-:W-:Y:S01]  /*1940*/  CS2R R18, SRZ ;  /* 0x0000000000127805 */ /* 0x000fe2000001ff00 */
[----:B------:R4:W-:Y:S01]  /*1950*/  STL [R1+0x64], RZ ;  /* 0x000064ff01007387 */ /* 0x0009e20000100800 */
[----:B------:R-:W-:-:S02]  /*1960*/  CS2R R20, SRZ ;  /* 0x0000000000147805 */ /* 0x000fc4000001ff00 */
[----:B------:R-:W-:Y:S02]  /*1970*/  CS2R R22, SRZ ;  /* 0x0000000000167805 */ /* 0x000fe4000001ff00 */
[----:B------:R-:W-:Y:S01]  /*1980*/  CS2R R152, SRZ ;  /* 0x0000000000987805 */ /* 0x000fe2000001ff00 */
[----:B------:R4:W-:Y:S01]  /*1990*/  STL [R1+0x60], RZ ;  /* 0x000060ff01007387 */ /* 0x0009e20000100800 */
[----:B------:R-:W-:Y:S02]  /*19a0*/  CS2R R154, SRZ ;  /* 0x00000000009a7805 */ /* 0x000fe4000001ff00 */
[----:B------:R-:W-:Y:S02]  /*19b0*/  CS2R R156, SRZ ;  /* 0x00000000009c7805 */ /* 0x000fe4000001ff00 */
        /* <DEDUP_REMOVED lines=46> */
[----:B------:R-:W-:Y:S01]  /*1ca0*/  IMAD.MOV.U32 R226, RZ, RZ, RZ ;  /* 0x000000ffffe27224 */ /* 0x000fe200078e00ff */
[----:B------:R-:W-:Y:S01]  /*1cb0*/  CS2R R24, SRZ ;  /* 0x0000000000187805 */ /* 0x000fe2000001ff00 */
[----:B------:R-:W-:Y:S01]  /*1cc0*/  IMAD.U32 R227, RZ, RZ, UR4 ;  /* 0x00000004ffe37e24 */ /* 0x000fe2000f8e00ff */
[----:B------:R4:W-:Y:S01]  /*1cd0*/  STL [R1+0x2c], RZ ;  /* 0x00002cff01007387 */ /* 0x0009e20000100800 */
[----:B------:R-:W-:Y:S02]  /*1ce0*/  CS2R R26, SRZ ;  /* 0x00000000001a7805 */ /* 0x000fe4000001ff00 */
[----:B------:R-:W-:-:S02]  /*1cf0*/  CS2R R28, SRZ ;  /* 0x00000000001c7805 */ /* 0x000fc4000001ff00 */
[----:B------:R-:W-:Y:S01]  /*1d00*/  CS2R R30, SRZ ;  /* 0x00000000001e7805 */ /* 0x000fe2000001ff00 */
[----:B------:R4:W-:Y:S01]  /*1d10*/  STL [R1+0x28], RZ ;  /* 0x000028ff01007387 */ /* 0x0009e20000100800 */
[----:B------:R-:W-:Y:S02]  /*1d20*/  CS2R R32, SRZ ;  /* 0x0000000000207805 */ /* 0x000fe4000001ff00 */
[----:B------:R-:W-:Y:S02]  /*1d30*/  CS2R R34, SRZ ;  /* 0x0000000000227805 */ /* 0x000fe4000001ff00 */
[----:B------:R-:W-:Y:S01]  /*1d40*/  CS2R R36, SRZ ;  /* 0x0000000000247805 */ /* 0x000fe2000001ff00 */
        /* <DEDUP_REMOVED lines=36> */
[----:B------:R4:W-:Y:S01]  /*1f90*/  STL [R1], RZ ;  /* 0x000000ff01007387 */ /* 0x0009e20000100800 */
[----:B------:R-:W-:Y:S02]  /*1fa0*/  CS2R R92, SRZ ;  /* 0x00000000005c7805 */ /* 0x000fe4000001ff00 */
[----:B------:R-:W-:Y:S02]  /*1fb0*/  CS2R R94, SRZ ;  /* 0x00000000005e7805 */ /* 0x000fe4000001ff00 */
[----:B------:R-:W-:Y:S02]  /*1fc0*/  CS2R R96, SRZ ;  /* 0x0000000000607805 */ /* 0x000fe4000001ff00 */
[----:B------:R-:W-:Y:S02]  /*1fd0*/  CS2R R98, SRZ ;  /* 0x0000000000627805 */ /* 0x000fe4000001ff00 */
[----:B------:R-:W-:-:S02]  /*1fe0*/  CS2R R100, SRZ ;  /* 0x0000000000647805 */ /* 0x000fc4000001ff00 */
[----:B------:R-:W-:Y:S02]  /*1ff0*/  CS2R R102, SRZ ;  /* 0x0000000000667805 */ /* 0x000fe4000001ff00 */
        /* <DEDUP_REMOVED lines=23> */
[----:B------:R-:W-:Y:S01]  /*2170*/  CS2R R150, SRZ ;  /* 0x0000000000967805 */ /* 0x000fe2000001ff00 */
[----:B----4-:R-:W-:Y:S06]  /*2180*/  @!P1 BRA `(.L_x_20) ;  /* 0x0000001000609947 */ /* 0x010fec0003800000 */
[----:B------:R-:W-:-:S06]  /*2190*/  UISETP.NE.AND UP0, UPT, UR27, 0x3, UPT ;  /* 0x000000031b00788c */ /* 0x000fcc000bf05270 */
[----:B------:R-:W-:-:S13]  /*21a0*/  PLOP3.LUT P1, PT, PT, PT, UP0, 0x80, 0x0 ;  /* 0x000000000000781c */ /* 0x000fda0003f2f008 */
[----:B------:R-:W-:Y:S05]  /*21b0*/  @!P1 BRA `(.L_x_21) ;  /* 0x0000000000049947 */ /* 0x000fea0003800000 */
[----:B------:R-:W-:Y:S01]  /*21c0*/  BPT.TRAP 0x1 ;  /* 0x000000040000795c */ /* 0x000fe20000300000 */
.L_x_21:
[----:B------:R-:W-:Y:S01]  /*21d0*/  ULEA UR6, UR5, UR12, 0x3 ;  /* 0x0000000c05067291 */ /* 0x000fe2000f8e183f */
[----:B------:R-:W-:-:S05]  /*21e0*/  IMAD.U32 R0, RZ, RZ, UR4 ;  /* 0x00000004ff007e24 */ /* 0x000fca000f8e00ff */
[----:B------:R-:W-:-:S04]  /*21f0*/  SHF.L.U32 R0, R0, 0x1f, RZ ;  /* 0x0000001f00007819 */ /* 0x000fc800000006ff */
[----:B------:R0:W1:Y:S01]  /*2200*/  SYNCS.PHASECHK.TRANS64.TRYWAIT P0, [UR6], R0 ;  /* 0x00000000ff0075a7 */ /* 0x0000620008000146 */
[----:B------:R-:W-:Y:S05]  /*2210*/  @!P1 BRA `(.L_x_22) ;  /* 0x0000000000049947 */ /* 0x000fea0003800000 */
[----:B------:R-:W-:Y:S01]  /*2220*/  BPT.TRAP 0x1 ;  /* 0x000000040000795c */ /* 0x000fe20000300000 */
.L_x_22:
[----:B-1----:R-:W-:Y:S05]  /*2230*/  @P0 BRA `(.L_x_23) ;  /* 0x0000000000080947 */ /* 0x002fea0003800000 */
[----:B------:R-:W1:Y:S02]  /*2240*/  SYNCS.PHASECHK.TRANS64.TRYWAIT P0, [UR6], R0 ;  /* 0x00000000ff0075a7 */ /* 0x000e640008000146 */
[----:B-1----:R-:W-:Y:S05]  /*2250*/  @!P0 BRA `(.L_x_24) ;  /* 0x000000e0000c8947 */ /* 0x002fea0003800000 */
.L_x_23:
[----:B------:R2:W-:Y:S01]  /*2260*/  STL [R1+0x74], RZ ;  /* 0x000074ff01007387 */ /* 0x0005e20000100800 */
[----:B------:R-:W-:Y:S01]  /*2270*/  UIADD3 UR7, UR12, 0x2980, URZ ;  /* 0x000029800c077890 */ /* 0x000fe2000fffe03f */
[----:B------:R-:W-:Y:S01]  /*2280*/  WARPGROUP.ARRIVE ;  /* 0x00000000000079c5 */ /* 0x000fe20000000000 */
[----:B------:R-:W-:Y:S01]  /*2290*/  UIADD3 UR6, UR12, 0x180, URZ ;  /* 0x000001800c067890 */ /* 0x000fe2000fffe03f */
[----:B------:R2:W-:Y:S01]  /*22a0*/  STL [R1+0x70], RZ ;  /* 0x000070ff01007387 */ /* 0x0005e20000100800 */
[----:B------:R-:W-:Y:S01]  /*22b0*/  USHF.R.U32.HI UR7, URZ, 0x4, UR7 ;  /* 0x000000043f077899 */ /* 0x000fe20008011607 */
[----:B01----:R-:W-:Y:S01]  /*22c0*/  IMAD.MOV.U32 R0, RZ, RZ, RZ ;  /* 0x000000ffff007224 */ /* 0x003fe200078e00ff */
[----:B------:R-:W-:Y:S01]  /*22d0*/  USHF.R.U32.HI UR6, URZ, 0x4, UR6 ;  /* 0x000000043f067899 */ /* 0x000fe20008011606 */
[----:B------:R2:W-:Y:S01]  /*22e0*/  STL [R1+0x6c], RZ ;  /* 0x00006cff01007387 */ /* 0x0005e20000100800 */
[----:B------:R-:W-:Y:S01]  /*22f0*/  ULOP3.LUT UR7, UR7, 0x3fff, URZ, 0xc0, !UPT ;  /* 0x00003fff07077892 */ /* 0x000fe2000f8ec03f */
[----:B------:R-:W-:Y:S01]  /*2300*/  CS2R R2, SRZ ;  /* 0x0000000000027805 */ /* 0x000fe2000001ff00 */
[----:B------:R-:W-:Y:S01]  /*2310*/  ULOP3.LUT UR6, UR6, 0x3fff, URZ, 0xc0, !UPT ;  /* 0x00003fff06067892 */ /* 0x000fe2000f8ec03f */
[----:B------:R2:W-:Y:S01]  /*2320*/  STL [R1+0x68], RZ ;  /* 0x000068ff01007387 */ /* 0x0005e20000100800 */
[----:B------:R-:W-:Y:S01]  /*2330*/  ULOP3.LUT UR7, UR7, 0x10000, URZ, 0xfc, !UPT ;  /* 0x0001000007077892 */ /* 0x000fe2000f8efc3f */
[----:B------:R-:W-:Y:S01]  /*2340*/  CS2R R4, SRZ ;  /* 0x0000000000047805 */ /* 0x000fe2000001ff00 */
[----:B------:R-:W-:Y:S01]  /*2350*/  ULOP3.LUT UR6, UR6, 0x10000, URZ, 0xfc, !UPT ;  /* 0x0001000006067892 */ /* 0x000fe2000f8efc3f */
[----:B------:R2:W-:Y:S01]  /*2360*/  STL [R1+0x64], RZ ;  /* 0x000064ff01007387 */ /* 0x0005e20000100800 */
[----:B------:R-:W-:Y:S01]  /*2370*/  ULEA UR10, UR5, UR7, 0x9 ;  /* 0x00000007050a7291 */ /* 0x000fe2000f8e483f */
[----:B------:R-:W-:Y:S01]  /*2380*/  CS2R R6, SRZ ;  /* 0x0000000000067805 */ /* 0x000fe2000001ff00 */
[----:B------:R-:W-:Y:S01]  /*2390*/  ULEA UR8, UR5, UR6, 0x7 ;  /* 0x0000000605087291 */ /* 0x000fe2000f8e383f */
[----:B------:R2:W-:Y:S01]  /*23a0*/  STL [R1+0x60], RZ ;  /* 0x000060ff01007387 */ /* 0x0005e20000100800 */
[----:B------:R-:W-:Y:S01]  /*23b0*/  ULDC UR7, c[0x0][0x50c] ;  /* 0x0001430000077ab9 */ /* 0x000fe20000000800 */
[----:B------:R-:W-:Y:S01]  /*23c0*/  UMOV UR9, 0xc0000010 ;  /* 0xc000001000097882 */ /* 0x000fe20000000000 */
[----:B------:R-:W-:Y:S01]  /*23d0*/  UISETP.NE.AND UP0, UPT, UR7, 0x1, UPT ;  /* 0x000000010700788c */ /* 0x000fe2000bf05270 */
[----:B------:R2:W-:Y:S01]  /*23e0*/  STL [R1+0x5c], RZ ;  /* 0x00005cff01007387 */ /* 0x0005e20000100800 */
[----:B------:R-:W-:Y:S01]  /*23f0*/  UMOV UR11, 0xc0000010 ;  /* 0xc0000010000b7882 */ /* 0x000fe20000000000 */
[----:B------:R-:W-:Y:S01]  /*2400*/  UMOV UR6, 0x1 ;  /* 0x0000000100067882 */ /* 0x000fe20000000000 */
[----:B------:R-:W-:Y:S01]  /*2410*/  USEL UR7, URZ, 0x1, UP0 ;  /* 0x000000013f077887 */ /* 0x000fe20008000000 */
[----:B------:R2:W-:Y:S01]  /*2420*/  STL [R1+0x58], RZ ;  /* 0x000058ff01007387 */ /* 0x0005e20000100800 */
[----:B------:R-:W-:Y:S01]  /*2430*/  QGMMA.64x256x32.F32.E4M3.E4M3 R24, gdesc[UR8], RZ, !UPT, gsb0 ;  /* 0x03e00000081879f3 */ /* 0x000fe2000c0008ff */
[----:B------:R-:W-:-:S02]  /*2440*/  CS2R R8, SRZ ;  /* 0x0000000000087805 */ /* 0x000fc4000001ff00 */
[----:B------:R-:W-:Y:S01]  /*2450*/  CS2R R10, SRZ ;  /* 0x00000000000a7805 */ /* 0x000fe2000001ff00 */
[----:B------:R2:W-:Y:S01]  /*2460*/  STL [R1+0x54], RZ ;  /* 0x000054ff01007387 */ /* 0x0005e20000100800 */
[----:B------:R-:W-:Y:S02]  /*2470*/  ISETP.NE.AND P0, PT, RZ, UR7, PT ;  /* 0x00000007ff007c0c */ /* 0x000fe4000bf05270 */
        /* <DEDUP_REMOVED lines=56> */
[----:B------:R-:W-:Y:S01]  /*2800*/  CS2R R224, SRZ ;  /* 0x0000000000e07805 */ /* 0x000fe2000001ff00 */
[----:B------:R-:W-:Y:S01]  /*2810*/  IMAD.MOV.U32 R226, RZ, RZ, RZ ;  /* 0x000000ffffe27224 */ /* 0x000fe200078e00ff */
[----:B------:R2:W-:Y:S04]  /*2820*/  STL [R1+0x18], RZ ;  /* 0x000018ff01007387 */ /* 0x0005e80000100800 */
[----:B------:R2:W-:Y:S04]  /*2830*/  STL [R1+0x14], RZ ;  /* 0x000014ff01007387 */ /* 0x0005e80000100800 */
[----:B------:R2:W-:Y:S04]  /*2840*/  STL [R1+0x10], RZ ;  /* 0x000010ff01007387 */ /* 0x0005e80000100800 */
[----:B------:R2:W-:Y:S04]  /*2850*/  STL [R1+0xc], RZ ;  /* 0x00000cff01007387 */ /* 0x0005e80000100800 */
[----:B------:R2:W-:Y:S04]  /*2860*/  STL [R1+0x8], RZ ;  /* 0x000008ff01007387 */ /* 0x0005e80000100800 */
[----:B------:R2:W-:Y:S04]  /*2870*/  STL [R1+0x4], RZ ;  /* 0x000004ff01007387 */ /* 0x0005e80000100800 */
[----:B------:R2:W-:Y:S01]  /*2880*/  STL [R1], RZ ;  /* 0x000000ff01007387 */ /* 0x0005e20000100800 */
[----:B------:R-:W-:Y:S05]  /*2890*/  @!P0 BRA `(.L_x_25) ;  /* 0x0000000800808947 */ /* 0x000fea0003800000 */
[----:B------:R-:W-:Y:S02]  /*28a0*/  WARPGROUP.DEPBAR.LE gsb0, 0x0 ;  /* 0x00008000000079c5 */ /* 0x000fe40000010000 */
[----:B------:R-:W-:-:S01]  /*28b0*/  FADD R227, RZ, R122 ;  /* 0x0000007affe37221 */ /* 0x000fc20000000000 */
[----:B------:R-:W-:Y:S01]  /*28c0*/  FADD R226, RZ, R24 ;  /* 0x00000018ffe27221 */ /* 0x000fe20000000000 */
[----:B------:R-:W-:-:S01]  /*28d0*/  FADD R225, RZ, R25 ;  /* 0x00000019ffe17221 */ /* 0x000fc20000000000 */
[----:B------:R-:W-:Y:S01]  /*28e0*/  FADD R224, RZ, R26 ;  /* 0x0000001affe07221 */ /* 0x000fe20000000000 */
[----:B------:R-:W-:-:S01]  /*28f0*/  FADD R223, RZ, R27 ;  /* 0x0000001bffdf7221 */ /* 0x000fc20000000000 */
[----:B------:R0:W-:Y:S01]  /*2900*/  STL [R1], R227 ;  /* 0x000000e301007387 */ /* 0x0001e20000100800 */
[----:B------:R-:W-:-:S01]  /*2910*/  FADD R222, RZ, R28 ;  /* 0x0000001cffde7221 */ /* 0x000fc20000000000 */
[----:B------:R-:W-:Y:S01]  /*2920*/  FADD R221, RZ, R29 ;  /* 0x0000001dffdd7221 */ /* 0x000fe20000000000 */
[----:B------:R-:W-:-:S01]  /*2930*/  FADD R220, RZ, R30 ;  /* 0x0000001effdc7221 */ /* 0x000fc20000000000 */
[----:B------:R-:W-:Y:S01]  /*2940*/  FADD R219, RZ, R31 ;  /* 0x0000001fffdb7221 */ /* 0x000fe20000000000 */
[----:B------:R-:W-:-:S01]  /*2950*/  FADD R218, RZ, R32 ;  /* 0x00000020ffda7221 */ /* 0x000fc20000000000 */
[----:B------:R-:W-:Y:S01]  /*2960*/  FADD R217, RZ, R33 ;  /* 0x00000021ffd97221 */ /* 0x000fe20000000000 */
[----:B------:R-:W-:-:S01]  /*2970*/  FADD R216, RZ, R34 ;  /* 0x00000022ffd87221 */ /* 0x000fc20000000000 */
[----:B------:R-:W-:Y:S01]  /*2980*/  FADD R215, RZ, R35 ;  /* 0x00000023ffd77221 */ /* 0x000fe20000000000 */
[----:B------:R-:W-:-:S01]  /*2990*/  FADD R214, RZ, R36 ;  /* 0x00000024ffd67221 */ /* 0x000fc20000000000 */
[----:B0-----:R-:W-:Y:S01]  /*29a0*/  FADD R227, RZ, R123 ;  /* 0x0000007bffe37221 */ /* 0x001fe20000000000 */
[----:B------:R-:W-:-:S01]  /*29b0*/  FADD R213, RZ, R37 ;  /* 0x00000025ffd57221 */ /* 0x000fc20000000000 */
[----:B------:R-:W-:Y:S01]  /*29c0*/  FADD R212, RZ, R38 ;  /* 0x00000026ffd47221 */ /* 0x000fe20000000000 */
[----:B------:R-:W-:-:S01]  /*29d0*/  FADD R211, RZ, R39 ;  /* 0x00000027ffd37221 */ /* 0x000fc20000000000 */
[----:B------:R-:W-:Y:S01]  /*29e0*/  FADD R210, RZ, R40 ;  /* 0x00000028ffd27221 */ /* 0x000fe20000000000 */
[----:B------:R0:W-:Y:S01]  /*29f0*/  STL [R1+0x4], R227 ;  /* 0x000004e301007387 */ /* 0x0001e20000100800 */
        /* <DEDUP_REMOVED lines=93> */
[----:B------:R-:W-:Y:S01]  /*2fd0*/  UMOV UR6, URZ ;  /* 0x0000003f00067c82 */ /* 0x000fe20008000000 */
[----:B0-----:R-:W-:-:S05]  /*2fe0*/  FADD R227, RZ, R130 ;  /* 0x00000082ffe37221 */ /* 0x001fca0000000000 */
[----:B------:R0:W-:Y:S02]  /*2ff0*/  STL [R1+0x20], R227 ;  /* 0x000020e301007387 */ /* 0x0001e40000100800 */
        /* <DEDUP_REMOVED lines=42> */
.L_x_25:
[----:B------:R-:W-:-:S04]  /*32a0*/  UIADD3 UR19, UR5, 0x1, URZ ;  /* 0x0000000105137890 */ /* 0x000fc8000fffe03f */
[----:B------:R-:W-:-:S04]  /*32b0*/  UISETP.NE.AND UP0, UPT, UR19, 0x5, UPT ;  /* 0x000000051300788c */ /* 0x000fc8000bf05270 */
[----:B------:R-:W-:Y:S02]  /*32c0*/  USEL UR8, URZ, 0x1, UP0 ;  /* 0x000000013f087887 */ /* 0x000fe40008000000 */
[----:B------:R-:W-:Y:S02]  /*32d0*/  USEL UR19, UR19, URZ, UP0 ;  /* 0x0000003f13137287 */ /* 0x000fe40008000000 */
[----:B------:R-:W-:-:S06]  /*32e0*/  ULOP3.LUT UR8, UR4, UR8, URZ, 0x3c, !UPT ;  /* 0x0000000804087292 */ /* 0x000fcc000f8e3c3f */
[----:B0-----:R-:W-:Y:S01]  /*32f0*/  IMAD.U32 R227, RZ, RZ, UR8 ;  /* 0x00000008ffe37e24 */ /* 0x001fe2000f8e00ff */
[----:B------:R-:W-:-:S06]  /*3300*/  UMOV UR8, 0x1 ;  /* 0x0000000100087882 */ /* 0x000fcc0000000000 */
.L_x_20:
[----:B------:R-:W-:-:S06]  /*3310*/  UISETP.GE.AND UP0, UPT, UR16, 0x1, UPT ;  /* 0x000000011000788c */ /* 0x000fcc000bf06270 */
[----:B------:R-:W-:-:S13]  /*3320*/  PLOP3.LUT P0, PT, PT, PT, UP0, 0x80, 0x0 ;  /* 0x000000000000781c */ /* 0x000fda0003f0f008 */
[----:B------:R-:W-:Y:S05]  /*3330*/  @!P0 BRA `(.L_x_26) ;  /* 0x0000001000908947 */ /* 0x000fea0003800000 */
[----:B------:R-:W-:Y:S01]  /*3340*/  IMAD.U32 R228, RZ, RZ, UR16 ;  /* 0x00000010ffe47e24 */ /* 0x000fe2000f8e00ff */
[----:B------:R-:W-:Y:S01]  /*3350*/  UMOV UR24, UR5 ;  /* 0x0000000500187c82 */ /* 0x000fe20008000000 */
[----:B------:R-:W-:-:S05]  /*3360*/  ULDC UR32, c[0x0][0x50c] ;  /* 0x0001430000207ab9 */ /* 0x000fca0000000800 */
.L_x_34:
[----:B------:R-:W-:-:S06]  /*3370*/  UISETP.NE.AND UP0, UPT, UR27, 0x3, UPT ;  /* 0x000000031b00788c */ /* 0x000fcc000bf05270 */
[----:B------:R-:W-:-:S13]  /*3380*/  PLOP3.LUT P1, PT, PT, PT, UP0, 0x80, 0x0 ;  /* 0x000000000000781c */ /* 0x000fda0003f2f008 */
[----:B-1---5:R-:W-:Y:S05]  /*3390*/  @!P1 BRA `(.L_x_27) ;  /* 0x0000000000049947 */ /* 0x022fea0003800000 */
[----:B------:R-:W-:Y:S01]  /*33a0*/  BPT.TRAP 0x1 ;  /* 0x000000040000795c */ /* 0x000fe20000300000 */
.L_x_27:
[----:B------:R-:W-:Y:S01]  /*33b0*/  ULEA UR9, UR19, UR12, 0x3 ;  /* 0x0000000c13097291 */ /* 0x000fe2000f8e183f */
[----:B------:R-:W-:-:S08]  /*33c0*/  SHF.L.U32 R229, R227, 0x1f, RZ ;  /* 0x0000001fe3e57819 */ /* 0x000fd000000006ff */
[----:B------:R0:W1:Y:S01]  /*33d0*/  SYNCS.PHASECHK.TRANS64.TRYWAIT P0, [UR9], R229 ;  /* 0x000000e5ff0075a7 */ /* 0x0000620008000149 */
[----:B------:R-:W-:Y:S05]  /*33e0*/  @!P1 BRA `(.L_x_28) ;  /* 0x0000000000049947 */ /* 0x000fea0003800000 */
[----:B------:R-:W-:Y:S01]  /*33f0*/  BPT.TRAP 0x1 ;  /* 0x000000040000795c */ /* 0x000fe20000300000 */
.L_x_28:
[----:B-1----:R-:W-:Y:S05]  /*3400*/  @P0 BRA `(.L_x_29) ;  /* 0x0000000000080947 */ /* 0x002fea0003800000 */
[----:B------:R-:W1:Y:S02]  /*3410*/  SYNCS.PHASECHK.TRANS64.TRYWAIT P0, [UR9], R229 ;  /* 0x000000e5ff0075a7 */ /* 0x000e640008000149 */
[----:B-1----:R-:W-:Y:S05]  /*3420*/  @!P0 BRA `(.L_x_30) ;  /* 0x000000cc00b08947 */ /* 0x002fea0003800000 */
.L_x_29:
[----:B------:R-:W-:Y:S01]  /*3430*/  UIADD3 UR9, UR12, 0x180, URZ ;  /* 0x000001800c097890 */ /* 0x000fe2000fffe03f */
[----:B------:R-:W-:Y:S01]  /*3440*/  WARPGROUP.ARRIVE ;  /* 0x00000000000079c5 */ /* 0x000fe20000000000 */
[----:B------:R-:W-:Y:S02]  /*3450*/  UIADD3 UR10, UR12, 0x2980, URZ ;  /* 0x000029800c0a7890 */ /* 0x000fe4000fffe03f */
[----:B------:R-:W-:Y:S02]  /*3460*/  UISETP.NE.AND UP0, UPT, UR7, URZ, UPT ;  /* 0x0000003f0700728c */ /* 0x000fe4000bf05270 */
[----:B------:R-:W-:Y:S02]  /*3470*/  USHF.R.U32.HI UR9, URZ, 0x4, UR9 ;  /* 0x000000043f097899 */ /* 0x000fe40008011609 */
[----:B------:R-:W-:Y:S02]  /*3480*/  USHF.R.U32.HI UR10, URZ, 0x4, UR10 ;  /* 0x000000043f0a7899 */ /* 0x000fe4000801160a */
[----:B------:R-:W-:-:S02]  /*3490*/  USEL UR8, UR8, URZ, !UP0 ;  /* 0x0000003f08087287 */ /* 0x000fc4000c000000 */
[----:B------:R-:W-:Y:S02]  /*34a0*/  ULOP3.LUT UR9, UR9, 0x3fff, URZ, 0xc0, !UPT ;  /* 0x00003fff09097892 */ /* 0x000fe4000f8ec03f */
[----:B------:R-:W-:Y:S02]  /*34b0*/  ULOP3.LUT UR10, UR10, 0x3fff, URZ, 0xc0, !UPT ;  /* 0x00003fff0a0a7892 */ /* 0x000fe4000f8ec03f */
[----:B------:R-:W-:Y:S02]  /*34c0*/  UISETP.NE.U32.AND UP0, UPT, UR8, URZ, UPT ;  /* 0x0000003f0800728c */ /* 0x000fe4000bf05070 */
[----:B------:R-:W-:Y:S02]  /*34d0*/  ULOP3.LUT UR8, UR9, 0x10000, URZ, 0xfc, !UPT ;  /* 0x0001000009087892 */ /* 0x000fe4000f8efc3f */
[----:B------:R-:W-:Y:S02]  /*34e0*/  ULOP3.LUT UR10, UR10, 0x10000, URZ, 0xfc, !UPT ;  /* 0x000100000a0a7892 */ /* 0x000fe4000f8efc3f */
[----:B------:R-:W-:-:S02]  /*34f0*/  ULEA UR8, UR19, UR8, 0x7 ;  /* 0x0000000813087291 */ /* 0x000fc4000f8e383f */
[----:B------:R-:W-:Y:S01]  /*3500*/  ULEA UR10, UR19, UR10, 0x9 ;  /* 0x0000000a130a7291 */ /* 0x000fe2000f8e483f */
[----:B------:R-:W-:Y:S01]  /*3510*/  UMOV UR9, 0xc0000010 ;  /* 0xc000001000097882 */ /* 0x000fe20000000000 */
[----:B------:R-:W-:Y:S01]  /*3520*/  UMOV UR11, 0xc0000010 ;  /* 0xc0000010000b7882 */ /* 0x000fe20000000000 */
[----:B------:R-:W-:-:S06]  /*3530*/  UIADD3 UR6, UR6, 0x1, URZ ;  /* 0x0000000106067890 */ /* 0x000fcc000fffe03f */
[----:B------:R-:W-:Y:S01]  /*3540*/  QGMMA.64x256x32.F32.E4M3.E4M3 R24, gdesc[UR8], R24, UP0, gsb0 ;  /* 0x03e00000081879f3 */ /* 0x000fe2000b800818 */
[----:B------:R-:W-:-:S04]  /*3550*/  UISETP.NE.AND UP0, UPT, UR6, UR32, UPT ;  /* 0x000000200600728c */ /* 0x000fc8000bf05270 */
[----:B------:R-:W-:-:S06]  /*3560*/  USEL UR7, URZ, 0x1, UP0 ;  /* 0x000000013f077887 */ /* 0x000fcc0008000000 */
[----:B------:R-:W-:Y:S01]  /*3570*/  ISETP.NE.AND P0, PT, RZ, UR7, PT ;  /* 0x00000007ff007c0c */ /* 0x000fe2000bf05270 */
[----:B------:R-:W-:-:S12]  /*3580*/  WARPGROUP.DEPBAR.LE gsb0, 0x1 ;  /* 0x00008000000079c5 */ /* 0x000fd80000010100 */
[----:B------:R-:W-:Y:S05]  /*3590*/  @!P0 BRA `(.L_x_31) ;  /* 0x0000000c00808947 */ /* 0x000fea0003800000 */
[----:B------:R-:W-:Y:S02]  /*35a0*/  WARPGROUP.DEPBAR.LE gsb0, 0x0 ;  /* 0x00008000000079c5 */ /* 0x000fe40000010000 */
[----:B------:R-:W-:-:S01]  /*35b0*/  FADD R226, R24, R226 ;  /* 0x000000e218e27221 */ /* 0x000fc20000000000 */
[----:B------:R-:W-:Y:S01]  /*35c0*/  FADD R225, R25, R225 ;  /* 0x000000e119e17221 */ /* 0x000fe20000000000 */
[----:B------:R1:W-:Y:S01]  /*35d0*/  STL [R1+0xa4], R227 ;  /* 0x0000a4e301007387 */ /* 0x0003e20000100800 */
[----:B------:R-:W-:-:S01]  /*35e0*/  FADD R224, R26, R224 ;  /* 0x000000e01ae07221 */ /* 0x000fc20000000000 */
[----:B------:R-:W-:Y:S01]  /*35f0*/  FADD R223, R27, R223 ;  /* 0x000000df1bdf7221 */ /* 0x000fe20000000000 */
[----:B------:R-:W-:-:S01]  /*3600*/  FADD R222, R28, R222 ;  /* 0x000000de1cde7221 */ /* 0x000fc20000000000 */
[----:B------:R-:W-:Y:S01]  /*3610*/  FADD R221, R29, R221 ;  /* 0x000000dd1ddd7221 */ /* 0x000fe20000000000 */
[----:B-1----:R-:W3:Y:S04]  /*3620*/  LDL.LU R227, [R1+0x30] ;  /* 0x0000300001e37983 */ /* 0x002ee80000300800 */
[----:B------:R1:W-:Y:S01]  /*3630*/  STL [R1+0xa8], R226 ;  /* 0x0000a8e201007387 */ /* 0x0003e20000100800 */
[----:B------:R-:W-:-:S01]  /*3640*/  FADD R220, R30, R220 ;  /* 0x000000dc1edc7221 */ /* 0x000fc20000000000 */
[----:B------:R-:W-:-:S02]  /*3650*/  FADD R219, R31, R219 ;  /* 0x000000db1fdb7221 */ /* 0x000fc40000000000 */
[----:B-1----:R-:W4:Y:S04]  /*3660*/  LDL.LU R226, [R1+0x2c] ;  /* 0x00002c0001e27983 */ /* 0x002f280000300800 */
[----:B------:R1:W-:Y:S01]  /*3670*/  STL [R1+0xac], R225 ;  /* 0x0000ace101007387 */ /* 0x0003e20000100800 */
[----:B------:R-:W-:-:S03]  /*3680*/  FADD R218, R32, R218 ;  /* 0x000000da20da7221 */ /* 0x000fc60000000000 */
[----:B-1----:R-:W2:Y:S04]  /*3690*/  LDL.LU R225, [R1+0x28] ;  /* 0x0000280001e17983 */ /* 0x002ea80000300800 */
        /* <DEDUP_REMOVED lines=9> */
[----:B------:R1:W-:Y:S04]  /*3730*/  STL [R1+0xbc], R221 ;  /* 0x0000bcdd01007387 */ /* 0x0003e80000100800 */
        /* <DEDUP_REMOVED lines=12> */
[----:B-1----:R-:W2:Y:S01]  /*3800*/  LDL.LU R215, [R1] ;  /* 0x0000000001d77983 */ /* 0x002ea20000300800 */
[----:B------:R-:W-:-:S01]  /*3810*/  FADD R214, R36, R214 ;  /* 0x000000d624d67221 */ /* 0x000fc20000000000 */
[----:B------:R-:W-:Y:S01]  /*3820*/  FADD R213, R37, R213 ;  /* 0x000000d525d57221 */ /* 0x000fe20000000000 */
[----:B------:R-:W-:-:S01]  /*3830*/  FADD R212, R38, R212 ;  /* 0x000000d426d47221 */ /* 0x000fc20000000000 */
[----:B------:R-:W-:Y:S01]  /*3840*/  FADD R211, R39, R211 ;  /* 0x000000d327d37221 */ /* 0x000fe20000000000 */
[----:B------:R-:W-:-:S01]  /*3850*/  FADD R210, R40, R210 ;  /* 0x000000d228d27221 */ /* 0x000fc20000000000 */
[----:B------:R-:W-:Y:S01]  /*3860*/  STL [R1+0xd8], R214 ;  /* 0x0000d8d601007387 */ /* 0x000fe20000100800 */
        /* <DEDUP_REMOVED lines=11> */
[----:B------:R1:W-:Y:S01]  /*3920*/  STL [R1+0xe4], R211 ;  /* 0x0000e4d301007387 */ /* 0x0003e20000100800 */
[----:B------:R-:W-:-:S01]  /*3930*/  FADD R200, R50, R200 ;  /* 0x000000c832c87221 */ /* 0x000fc20000000000 */
[----:B------:R-:W-:Y:S01]  /*3940*/  FADD R199, R51, R199 ;  /* 0x000000c733c77221 */ /* 0x000fe20000000000 */
        /* <DEDUP_REMOVED lines=69> */
[----:B-----5:R-:W-:Y:S01]  /*3da0*/  FADD R0, R121, R0 ;  /* 0x0000000079007221 */ /* 0x020fe20000000000 */
[----:B---3--:R-:W-:-:S01]  /*3db0*/  FADD R227, R134, R227 ;  /* 0x000000e386e37221 */ /* 0x008fc20000000000 */
[----:B----4-:R-:W-:Y:S01]  /*3dc0*/  FADD R226, R133, R226 ;  /* 0x000000e285e27221 */ /* 0x010fe20000000000 */
[----:B--2---:R-:W-:-:S01]  /*3dd0*/  FADD R225, R132, R225 ;  /* 0x000000e184e17221 */ /* 0x004fc20000000000 */
        /* <DEDUP_REMOVED lines=9> */
[----:B------:R-:W-:-:S05]  /*3e70*/  FADD R215, R122, R215 ;  /* 0x000000d77ad77221 */ /* 0x000fca0000000000 */
[----:B------:R2:W-:Y:S04]  /*3e80*/  STL [R1], R215 ;  /* 0x000000d701007387 */ /* 0x0005e80000100800 */
[----:B------:R3:W-:Y:S04]  /*3e90*/  STL [R1+0x4], R216 ;  /* 0x000004d801007387 */ /* 0x0007e80000100800 */
        /* <DEDUP_REMOVED lines=8> */
[----:B-1----:R-:W4:Y:S04]  /*3f20*/  LDL.LU R211, [R1+0x34] ;  /* 0x0000340001d37983 */ /* 0x002f280000300800 */
[----:B------:R1:W-:Y:S04]  /*3f30*/  STL [R1+0x28], R225 ;  /* 0x000028e101007387 */ /* 0x0003e80000100800 */
[----:B------:R-:W4:Y:S04]  /*3f40*/  LDL.LU R212, [R1+0x38] ;  /* 0x0000380001d47983 */ /* 0x000f280000300800 */
[----:B------:R1:W-:Y:S04]  /*3f50*/  STL [R1+0x2c], R226 ;  /* 0x00002ce201007387 */ /* 0x0003e80000100800 */
[----:B------:R-:W4:Y:S04]  /*3f60*/  LDL.LU R213, [R1+0x3c] ;  /* 0x00003c0001d57983 */ /* 0x000f280000300800 */
[----:B------:R1:W-:Y:S04]  /*3f70*/  STL [R1+0x30], R227 ;  /* 0x000030e301007387 */ /* 0x0003e80000100800 */
[----:B------:R-:W4:Y:S04]  /*3f80*/  LDL.LU R214, [R1+0x40] ;  /* 0x0000400001d67983 */ /* 0x000f280000300800 */
[----:B--2---:R-:W2:Y:S04]  /*3f90*/  LDL.LU R215, [R1+0x44] ;  /* 0x0000440001d77983 */ /* 0x004ea80000300800 */
[----:B---3--:R-:W3:Y:S04]  /*3fa0*/  LDL.LU R216, [R1+0x48] ;  /* 0x0000480001d87983 */ /* 0x008ee80000300800 */
[----:B----4-:R-:W4:Y:S04]  /*3fb0*/  LDL.LU R217, [R1+0x4c] ;  /* 0x00004c0001d97983 */ /* 0x010f280000300800 */
[----:B0-----:R-:W4:Y:S04]  /*3fc0*/  LDL.LU R218, [R1+0x50] ;  /* 0x0000500001da7983 */ /* 0x001f280000300800 */
[----:B------:R-:W4:Y:S04]  /*3fd0*/  LDL.LU R219, [R1+0x54] ;  /* 0x0000540001db7983 */ /* 0x000f280000300800 */
[----:B------:R-:W4:Y:S04]  /*3fe0*/  LDL.LU R220, [R1+0x58] ;  /* 0x0000580001dc7983 */ /* 0x000f280000300800 */
[----:B------:R-:W4:Y:S04]  /*3ff0*/  LDL.LU R221, [R1+0x5c] ;  /* 0x00005c0001dd7983 */ /* 0x000f280000300800 */
[----:B------:R-:W4:Y:S04]  /*4000*/  LDL.LU R222, [R1+0x60] ;  /* 0x0000600001de7983 */ /* 0x000f280000300800 */
[----:B------:R-:W4:Y:S04]  /*4010*/  LDL.LU R223, [R1+0x64] ;  /* 0x0000640001df7983 */ /* 0x000f280000300800 */
[----:B------:R-:W4:Y:S04]  /*4020*/  LDL.LU R224, [R1+0x68] ;  /* 0x0000680001e07983 */ /* 0x000f280000300800 */
[----:B-1----:R-:W4:Y:S04]  /*4030*/  LDL.LU R225, [R1+0x6c] ;  /* 0x00006c0001e17983 */ /* 0x002f280000300800 */
[----:B------:R-:W4:Y:S04]  /*4040*/  LDL.LU R226, [R1+0x70] ;  /* 0x0000700001e27983 */ /* 0x000f280000300800 */
[----:B------:R-:W4:Y:S01]  /*4050*/  LDL.LU R227, [R1+0x74] ;  /* 0x0000740001e37983 */ /* 0x000f220000300800 */
[----:B------:R-:W-:-:S05]  /*4060*/  FADD R211, R135, R211 ;  /* 0x000000d387d37221 */ /* 0x000fca0000000000 */
[----:B------:R0:W-:Y:S01]  /*4070*/  STL [R1+0x34], R211 ;  /* 0x000034d301007387 */ /* 0x0001e20000100800 */
[----:B------:R-:W-:-:S03]  /*4080*/  FADD R212, R136, R212 ;  /* 0x000000d488d47221 */ /* 0x000fc60000000000 */
[----:B0-----:R1:W5:Y:S01]  /*4090*/  LDL.LU R211, [R1+0xe4] ;  /* 0x0000e40001d37983 */ /* 0x0013620000300800 */
[----:B------:R-:W-:-:S03]  /*40a0*/  FADD R213, R137, R213 ;  /* 0x000000d589d57221 */ /* 0x000fc60000000000 */
[----:B------:R0:W-:Y:S01]  /*40b0*/  STL [R1+0x38], R212 ;  /* 0x000038d401007387 */ /* 0x0001e20000100800 */
[----:B------:R-:W-:-:S01]  /*40c0*/  FADD R214, R138, R214 ;  /* 0x000000d68ad67221 */ /* 0x000fc20000000000 */
[----:B--2---:R-:W-:Y:S02]  /*40d0*/  FADD R215, R139, R215 ;  /* 0x000000d78bd77221 */ /* 0x004fe40000000000 */
[----:B0-----:R1:W5:Y:S01]  /*40e0*/  LDL.LU R212, [R1+0xe0] ;  /* 0x0000e00001d47983 */ /* 0x0013620000300800 */
[----:B---3--:R-:W-:-:S03]  /*40f0*/  FADD R216, R140, R216 ;  /* 0x000000d88cd87221 */ /* 0x008fc60000000000 */
[----:B------:R0:W-:Y:S01]  /*4100*/  STL [R1+0x3c], R213 ;  /* 0x00003cd501007387 */ /* 0x0001e20000100800 */
[----:B----4-:R-:W-:-:S03]  /*4110*/  FADD R217, R141, R217 ;  /* 0x000000d98dd97221 */ /* 0x010fc60000000000 */
[----:B0-----:R1:W5:Y:S01]  /*4120*/  LDL.LU R213, [R1+0xdc] ;  /* 0x0000dc0001d57983 */ /* 0x0013620000300800 */
[----:B------:R-:W-:-:S03]  /*4130*/  FADD R218, R142, R218 ;  /* 0x000000da8eda7221 */ /* 0x000fc60000000000 */
[----:B------:R0:W-:Y:S01]  /*4140*/  STL [R1+0x40], R214 ;  /* 0x000040d601007387 */ /* 0x0001e20000100800 */
[----:B------:R-:W-:-:S01]  /*4150*/  FADD R219, R143, R219 ;  /* 0x000000db8fdb7221 */ /* 0x000fc20000000000 */
[----:B------:R-:W-:Y:S02]  /*4160*/  FADD R220, R144, R220 ;  /* 0x000000dc90dc7221 */ /* 0x000fe40000000000 */
[----:B0-----:R1:W5:Y:S04]  /*4170*/  LDL.LU R214, [R1+0xd8] ;  /* 0x0000d80001d67983 */ /* 0x0013680000300800 */
[----:B------:R0:W-:Y:S01]  /*4180*/  STL [R1+0x44], R215 ;  /* 0x000044d701007387 */ /* 0x0001e20000100800 */
[----:B------:R-:W-:-:S01]  /*4190*/  FADD R221, R145, R221 ;  /* 0x000000dd91dd7221 */ /* 0x000fc20000000000 */
[----:B------:R-:W-:-:S02]  /*41a0*/  FADD R222, R146, R222 ;  /* 0x000000de92de7221 */ /* 0x000fc40000000000 */
[----:B0-----:R1:W5:Y:S04]  /*41b0*/  LDL.LU R215, [R1+0xd4] ;  /* 0x0000d40001d77983 */ /* 0x0013680000300800 */
[----:B------:R0:W-:Y:S01]  /*41c0*/  STL [R1+0x48], R216 ;  /* 0x000048d801007387 */ /* 0x0001e20000100800 */
[----:B------:R-:W-:-:S03]  /*41d0*/  FADD R223, R147, R223 ;  /* 0x000000df93df7221 */ /* 0x000fc60000000000 */
        /* <DEDUP_REMOVED lines=13> */
[----:B------:R0:W-:Y:S04]  /*42b0*/  STL [R1+0x5c], R221 ;  /* 0x00005cdd01007387 */ /* 0x0001e80000100800 */
        /* <DEDUP_REMOVED lines=12> */
[----:B0-----:R1:W5:Y:S01]  /*4380*/  LDL.LU R227, [R1+0xa4] ;  /* 0x0000a40001e37983 */ /* 0x0013620000300800 */
[----:B------:R-:W-:-:S05]  /*4390*/  UMOV UR6, URZ ;  /* 0x0000003f00067c82 */ /* 0x000fca0008000000 */
.L_x_31:
[----:B------:R-:W-:Y:S05]  /*43a0*/  @!P1 BRA `(.L_x_32) ;  /* 0x0000000000049947 */ /* 0x000fea0003800000 */
[----:B------:R-:W-:Y:S01]  /*43b0*/  BPT.TRAP 0x1 ;  /* 0x000000040000795c */ /* 0x000fe20000300000 */
.L_x_32:
[----:B------:R3:W-:Y:S04]  /*43c0*/  STL [R1+0xa8], R2 ;  /* 0x0000a80201007387 */ /* 0x0007e80000100800 */
[----:B---3--:R-:W3:Y:S04]  /*43d0*/  LDL R2, [R1+0x78] ;  /* 0x0000780001027983 */ /* 0x008ee80000100800 */
[----:B-----5:R4:W-:Y:S04]  /*43e0*/  STL [R1+0xa4], R0 ;  /* 0x0000a40001007387 */ /* 0x0209e80000100800 */
[----:B----4-:R-:W4:Y:S01]  /*43f0*/  LDL R0, [R1+0x80] ;  /* 0x0000800001007983 */ /* 0x010f220000100800 */
[----:B0-----:R-:W-:Y:S01]  /*4400*/  IMAD.U32 R229, RZ, RZ, UR24 ;  /* 0x00000018ffe57e24 */ /* 0x001fe2000f8e00ff */
[----:B---3--:R-:W-:-:S02]  /*4410*/  ISETP.NE.AND P0, PT, R2, RZ, PT ;  /* 0x000000ff0200720c */ /* 0x008fc40003f05270 */
[----:B------:R0:W5:Y:S11]  /*4420*/  LDL.LU R2, [R1+0xa8] ;  /* 0x0000a80001027983 */ /* 0x0001760000300800 */
[----:B------:R-:W-:-:S05]  /*4430*/  @P0 LEA R229, R229, UR12, 0x3 ;  /* 0x0000000ce5e50c11 */ /* 0x000fca000f8e18ff */
[----:B------:R-:W-:-:S05]  /*4440*/  @P0 VIADD R229, R229, 0x28 ;  /* 0x00000028e5e50836 */ /* 0x000fca0000000000 */
[----:B----4-:R-:W-:Y:S02]  /*4450*/  @P0 PRMT R229, R0, 0x654, R229 ;  /* 0x0000065400e50816 */ /* 0x010fe400000000e5 */
[----:B------:R0:W5:Y:S01]  /*4460*/  LDL.LU R0, [R1+0xa4] ;  /* 0x0000a40001007983 */ /* 0x0001620000300800 */
[----:B------:R-:W-:Y:S01]  /*4470*/  UISETP.GT.U32.AND UP0, UPT, UR13, 0x1, UPT ;  /* 0x000000010d00788c */ /* 0x000fe2000bf04070 */
[----:B------:R0:W-:Y:S05]  /*4480*/  @P0 SYNCS.ARRIVE.TRANS64.RED.A1T0 RZ, [R229+URZ], RZ ;  /* 0x000000ffe5ff09a7 */ /* 0x0001ea000810043f */
[----:B------:R-:W-:-:S13]  /*4490*/  PLOP3.LUT P0, PT, PT, PT, UP0, 0x80, 0x0 ;  /* 0x000000000000781c */ /* 0x000fda0003f0f008 */
[----:B0-----:R-:W-:Y:S05]  /*44a0*/  @P0 BRA `(.L_x_33) ;  /* 0x0000000000040947 */ /* 0x001fea0003800000 */
[----:B------:R-:W-:Y:S01]  /*44b0*/  BPT.TRAP 0x1 ;  /* 0x000000040000795c */ /* 0x000fe20000300000 */
.L_x_33:
[----:B------:R-:W-:Y:S01]  /*44c0*/  UIADD3 UR19, UR19, 0x1, URZ ;  /* 0x0000000113137890 */ /* 0x000fe2000fffe03f */
[C---:B------:R-:W-:Y:S01]  /*44d0*/  ISETP.GT.AND P0, PT, R228.reuse, 0x1, PT ;  /* 0x00000001e400780c */ /* 0x040fe20003f04270 */
[----:B------:R-:W-:Y:S01]  /*44e0*/  UIADD3 UR24, UR24, 0x1, URZ ;  /* 0x0000000118187890 */ /* 0x000fe2000fffe03f */
[----:B------:R-:W-:Y:S01]  /*44f0*/  VIADD R228, R228, 0xffffffff ;  /* 0xffffffffe4e47836 */ /* 0x000fe20000000000 */
[----:B------:R-:W-:Y:S02]  /*4500*/  UISETP.NE.AND UP0, UPT, UR19, 0x5, UPT ;  /* 0x000000051300788c */ /* 0x000fe4000bf05270 */
[----:B------:R-:W-:Y:S02]  /*4510*/  UISETP.NE.AND UP1, UPT, UR24, 0x5, UPT ;  /* 0x000000051800788c */ /* 0x000fe4000bf25270 */
[----:B------:R-:W-:Y:S02]  /*4520*/  USEL UR8, URZ, 0x1, UP0 ;  /* 0x000000013f087887 */ /* 0x000fe40008000000 */
[----:B------:R-:W-:-:S02]  /*4530*/  USEL UR19, UR19, URZ, UP0 ;  /* 0x0000003f13137287 */ /* 0x000fc40008000000 */
[----:B------:R-:W-:Y:S02]  /*4540*/  USEL UR24, UR24, URZ, UP1 ;  /* 0x0000003f18187287 */ /* 0x000fe40008800000 */
[----:B------:R-:W-:Y:S01]  /*4550*/  LOP3.LUT R227, R227, UR8, RZ, 0x3c, !PT ;  /* 0x00000008e3e37c12 */ /* 0x000fe2000f8e3cff */
[----:B------:R-:W-:Y:S01]  /*4560*/  UMOV UR8, 0x1 ;  /* 0x0000000100087882 */ /* 0x000fe20000000000 */
[----:B------:R-:W-:Y:S08]  /*4570*/  @P0 BRA `(.L_x_34) ;  /* 0xffffffec007c0947 */ /* 0x000ff0000383ffff */
.L_x_26:
[----:B------:R-:W-:-:S04]  /*4580*/  UISETP.NE.AND UP0, UPT, UR6, URZ, UPT ;  /* 0x0000003f0600728c */ /* 0x000fc8000bf05270 */
[----:B------:R-:W-:-:S06]  /*4590*/  USEL UR6, URZ, 0x1, !UP0 ;  /* 0x000000013f067887 */ /* 0x000fcc000c000000 */
[----:B------:R-:W-:-:S13]  /*45a0*/  ISETP.NE.AND P0, PT, RZ, UR6, PT ;  /* 0x00000006ff007c0c */ /* 0x000fda000bf05270 */
[----:B------:R-:W-:Y:S05]  /*45b0*/  @!P0 BRA `(.L_x_35) ;  /* 0x0000000c00dc8947 */ /* 0x000fea0003800000 */
[----:B------:R-:W3:Y:S04]  /*45c0*/  LDL.LU R227, [R1+0x74] ;  /* 0x0000740001e37983 */ /* 0x000ee80000300800 */
[----:B---3--:R0:W-:Y:S04]  /*45d0*/  STL [R1+0xa4], R227 ;  /* 0x0000a4e301007387 */ /* 0x0081e80000100800 */
[----:B0-----:R-:W3:Y:S04]  /*45e0*/  LDL.LU R227, [R1+0x70] ;  /* 0x0000700001e37983 */ /* 0x001ee80000300800 */
        /* <DEDUP_REMOVED lines=55> */
[----:B0-----:R-:W3:Y:S01]  /*4960*/  LDL.LU R227, [R1] ;  /* 0x0000000001e37983 */ /* 0x001ee20000300800 */
[----:B------:R-:W-:-:S02]  /*4970*/  WARPGROUP.DEPBAR.LE gsb0, 0x0 ;  /* 0x00008000000079c5 */ /* 0x000fc40000010000 */
[----:B------:R-:W-:Y:S01]  /*4980*/  FADD R226, R24, R226 ;  /* 0x000000e218e27221 */ /* 0x000fe20000000000 */
        /* <DEDUP_REMOVED lines=95> */
[----:B-----5:R-:W-:Y:S01]  /*4f80*/  FADD R2, R120, R2 ;  /* 0x0000000278027221 */ /* 0x020fe20000000000 */
[----:B------:R-:W-:Y:S01]  /*4f90*/  FADD R0, R121, R0 ;  /* 0x0000000079007221 */ /* 0x000fe20000000000 */
[----:B---3--:R-:W-:-:S05]  /*4fa0*/  FADD R227, R122, R227 ;  /* 0x000000e37ae37221 */ /* 0x008fca0000000000 */
[----:B------:R0:W-:Y:S04]  /*4fb0*/  STL [R1], R227 ;  /* 0x000000e301007387 */ /* 0x0001e80000100800 */
[----:B0-----:R-:W3:Y:S02]  /*4fc0*/  LDL.LU R227, [R1+0x114] ;  /* 0x0001140001e37983 */ /* 0x001ee40000300800 */
[----:B---3--:R-:W-:-:S05]  /*4fd0*/  FADD R227, R123, R227 ;  /* 0x000000e37be37221 */ /* 0x008fca0000000000 */
[----:B------:R0:W-:Y:S04]  /*4fe0*/  STL [R1+0x4], R227 ;  /* 0x000004e301007387 */ /* 0x0001e80000100800 */
        /* <DEDUP_REMOVED lines=83> */
[----:B------:R0:W-:Y:S02]  /*5520*/  STL [R1+0x74], R227 ;  /* 0x000074e301007387 */ /* 0x0001e40000100800 */
.L_x_35:
[----:B0-----:R-:W-:-:S04]  /*5530*/  IMAD.U32 R227, RZ, RZ, UR31 ;  /* 0x0000001fffe37e24 */ /* 0x001fc8000f8e00ff */
[----:B------:R0:W-:Y:S01]  /*5540*/  SYNCS.ARRIVE.TRANS64.A1T0 RZ, [R227+UR29], RZ ;  /* 0x000000ffe3ff79a7 */ /* 0x0001e2000810001d */
[----:B------:R-:W-:Y:S02]  /*5550*/  WARPGROUP.DEPBAR.LE gsb0, 0x0 ;  /* 0x00008000000079c5 */ /* 0x000fe40000010000 */
[----:B------:R-:W3:Y:S02]  /*5560*/  LDC R24, c[0x0][0x28c] ;  /* 0x0000a300ff187b82 */ /* 0x000ee40000000800 */
[----:B---3--:R-:W-:-:S13]  /*5570*/  ISETP.GE.AND P0, PT, R24, 0x1, PT ;  /* 0x000000011800780c */ /* 0x008fda0003f06270 */
[----:B0-----:R-:W-:Y:S05]  /*5580*/  @!P0 BRA `(.L_x_36) ;  /* 0x0000000000608947 */ /* 0x001fea0003800000 */
[----:B------:R-:W-:-:S06]  /*5590*/  UISETP.NE.AND UP0, UPT, UR27, 0x3, UPT ;  /* 0x000000031b00788c */ /* 0x000fcc000bf05270 */
[----:B------:R-:W-:-:S13]  /*55a0*/  PLOP3.LUT P0, PT, PT, PT, UP0, 0x80, 0x0 ;  /* 0x000000000000781c */ /* 0x000fda0003f0f008 */
[----:B------:R-:W-:Y:S05]  /*55b0*/  @!P0 BRA `(.L_x_37) ;  /* 0x0000000000048947 */ /* 0x000fea0003800000 */
[----:B------:R-:W-:Y:S01]  /*55c0*/  BPT.TRAP 0x1 ;  /* 0x000000040000795c */ /* 0x000fe20000300000 */
.L_x_37:
[----:B-----5:R0:W-:Y:S04]  /*55d0*/  STL [R1+0xa4], R0 ;  /* 0x0000a40001007387 */ /* 0x0201e80000100800 */
[----:B------:R-:W3:Y:S04]  /*55e0*/  LDL R227, [R1+0x80] ;  /* 0x0000800001e37983 */ /* 0x000ee80000100800 */
[----:B0-----:R-:W4:Y:S02]  /*55f0*/  LDL R0, [R1+0x78] ;  /* 0x0000780001007983 */ /* 0x001f240000100800 */
[----:B----4-:R-:W-:-:S02]  /*5600*/  ISETP.NE.AND P0, PT, R0, RZ, PT ;  /* 0x000000ff0000720c */ /* 0x010fc40003f05270 */
[----:B------:R0:W5:Y:S11]  /*5610*/  LDL.LU R0, [R1+0xa4] ;  /* 0x0000a40001007983 */ /* 0x0001760000300800 */
[----:B------:R-:W-:-:S05]  /*5620*/  VOTEU.ANY UP0, P0 ;  /* 0x00000000003f7886 */ /* 0x000fca0000000100 */
[----:B------:R-:W-:-:S06]  /*5630*/  @UP0 UIADD3 UR6, UR16, UR5, URZ ;  /* 0x0000000510060290 */ /* 0x000fcc000fffe03f */
[----:B------:R-:W-:-:S04]  /*5640*/  IMAD.U32 R24, RZ, RZ, UR6 ;  /* 0x00000006ff187e24 */ /* 0x000fc8000f8e00ff */
[----:B------:R-:W-:-:S04]  /*5650*/  @P0 IMAD.WIDE.U32 R24, R24, -0x33333333, RZ ;  /* 0xcccccccd18180825 */ /* 0x000fc800078e00ff */
[----:B------:R-:W-:Y:S01]  /*5660*/  IMAD.U32 R27, RZ, RZ, UR6 ;  /* 0x00000006ff1b7e24 */ /* 0x000fe2000f8e00ff */
[----:B------:R-:W-:-:S05]  /*5670*/  @P0 SHF.R.U32.HI R24, RZ, 0x2, R25 ;  /* 0x00000002ff180819 */ /* 0x000fca0000011619 */
[----:B------:R-:W-:-:S05]  /*5680*/  @P0 IMAD R24, R24, -0x5, R27 ;  /* 0xfffffffb18180824 */ /* 0x000fca00078e021b */
[----:B------:R-:W-:Y:S01]  /*5690*/  @P0 LEA R24, R24, UR12, 0x3 ;  /* 0x0000000c18180c11 */ /* 0x000fe2000f8e18ff */
[----:B------:R-:W-:-:S04]  /*56a0*/  UISETP.GT.U32.AND UP0, UPT, UR13, 0x1, UPT ;  /* 0x000000010d00788c */ /* 0x000fc8000bf04070 */
[----:B------:R-:W-:-:S05]  /*56b0*/  @P0 VIADD R24, R24, 0x28 ;  /* 0x0000002818180836 */ /* 0x000fca0000000000 */
[----:B---3--:R-:W-:-:S04]  /*56c0*/  @P0 PRMT R24, R227, 0x654, R24 ;  /* 0x00000654e3180816 */ /* 0x008fc80000000018 */
[----:B------:R0:W-:Y:S01]  /*56d0*/  @P0 SYNCS.ARRIVE.TRANS64.RED.A1T0 RZ, [R24+URZ], RZ ;  /* 0x000000ff18ff09a7 */ /* 0x0001e2000810043f */
[----:B------:R-:W-:-:S13]  /*56e0*/  PLOP3.LUT P0, PT, PT, PT, UP0, 0x80, 0x0 ;  /* 0x000000000000781c */ /* 0x000fda0003f0f008 */
[----:B0-----:R-:W-:Y:S05]  /*56f0*/  @P0 BRA `(.L_x_36) ;  /* 0x0000000000040947 */ /* 0x001fea0003800000 */
[----:B------:R-:W-:Y:S01]  /*5700*/  BPT.TRAP 0x1 ;  /* 0x000000040000795c */ /* 0x000fe20000300000 */
.L_x_36:
[----:B------:R-:W0:Y:S01]  /*5710*/  S2R R25, SR_TID.X ;  /* 0x0000000000197919 */ /* 0x000e220000002100 */
[----:B------:R-:W-:Y:S01]  /*5720*/  IMAD.U32 R24, RZ, RZ, UR30 ;  /* 0x0000001eff187e24 */ /* 0x000fe2000f8e00ff */
[----:B------:R-:W-:Y:S01]  /*5730*/  UIADD3 UR5, UR28, UR5, URZ ;  /* 0x000000051c057290 */ /* 0x000fe2000fffe03f */
[----:B------:R-:W3:Y:S01]  /*5740*/  LDC R35, c[0x0][0x288] ;  /* 0x0000a200ff237b82 */ /* 0x000ee20000000800 */
[----:B------:R-:W-:Y:S02]  /*5750*/  UISETP.GE.U32.AND UP1, UPT, UR28, 0x5, UPT ;  /* 0x000000051c00788c */ /* 0x000fe4000bf26070 */
[----:B------:R-:W-:Y:S01]  /*5760*/  SHF.L.U32 R24, R24, 0x1f, RZ ;  /* 0x0000001f18187819 */ /* 0x000fe200000006ff */
[----:B------:R-:W-:Y:S02]  /*5770*/  UISETP.GT.U32.AND UP0, UPT, UR5, 0x4, UPT ;  /* 0x000000040500788c */ /* 0x000fe4000bf04070 */
[----:B------:R-:W-:Y:S01]  /*5780*/  UIMAD.WIDE.U32 UR6, UR5, -0x33333333, URZ ;  /* 0xcccccccd050678a5 */ /* 0x000fe2000f8e003f */
[----:B------:R-:W4:Y:S01]  /*5790*/  SYNCS.PHASECHK.TRANS64.TRYWAIT P0, [UR17+0x8], R24 ;  /* 0x00000818ff0075a7 */ /* 0x000f220008000151 */
[----:B------:R-:W-:-:S02]  /*57a0*/  UISETP.LT.U32.AND UP0, UPT, UR28, 0x5, UP0 ;  /* 0x000000051c00788c */ /* 0x000fc40008701070 */
[----:B------:R-:W-:Y:S02]  /*57b0*/  USHF.R.U32.HI UR6, URZ, 0x2, UR7 ;  /* 0x000000023f067899 */ /* 0x000fe40008011607 */
[----:B------:R-:W-:Y:S02]  /*57c0*/  USEL UR8, URZ, 0x1, !UP0 ;  /* 0x000000013f087887 */ /* 0x000fe4000c000000 */
[----:B------:R-:W-:Y:S02]  /*57d0*/  UIMAD UR5, UR6, -0x5, UR5 ;  /* 0xfffffffb060578a4 */ /* 0x000fe4000f8e0205 */
[----:B------:R-:W-:-:S04]  /*57e0*/  ULOP3.LUT UR4, UR4, UR8, URZ, 0x3c, !UPT ;  /* 0x0000000804047292 */ /* 0x000fc8000f8e3c3f */
[----:B------:R-:W-:Y:S01]  /*57f0*/  @UP1 ULOP3.LUT UR4, UR4, 0x1, UR6, 0x78, !UPT ;  /* 0x0000000104041892 */ /* 0x000fe2000f8e7806 */
[----:B0-----:R-:W-:-:S04]  /*5800*/  SHF.R.S32.HI R26, RZ, 0x1f, R25 ;  /* 0x0000001fff1a7819 */ /* 0x001fc80000011419 */
[----:B------:R-:W-:-:S04]  /*5810*/  LEA.HI R26, R26, R25, RZ, 0x7 ;  /* 0x000000191a1a7211 */ /* 0x000fc800078f38ff */
[----:B------:R-:W-:-:S05]  /*5820*/  LOP3.LUT R26, R26, 0xffffff80, RZ, 0xc0, !PT ;  /* 0xffffff801a1a7812 */ /* 0x000fca00078ec0ff */
[----:B------:R-:W-:-:S05]  /*5830*/  IMAD.IADD R26, R25, 0x1, -R26 ;  /* 0x00000001191a7824 */ /* 0x000fca00078e0a1a */
[----:B------:R-:W-:-:S04]  /*5840*/  SHF.R.S32.HI R25, RZ, 0x1f, R26 ;  /* 0x0000001fff197819 */ /* 0x000fc8000001141a */
[----:B------:R-:W-:-:S04]  /*5850*/  LEA.HI R25, R25, R26, RZ, 0x2 ;  /* 0x0000001a19197211 */ /* 0x000fc800078f10ff */
[----:B------:R-:W-:-:S05]  /*5860*/  LOP3.LUT R25, R25, 0xfffffffc, RZ, 0xc0, !PT ;  /* 0xfffffffc19197812 */ /* 0x000fca00078ec0ff */
[----:B------:R-:W-:-:S04]  /*5870*/  IMAD.IADD R40, R26, 0x1, -R25 ;  /* 0x000000011a287824 */ /* 0x000fc800078e0a19 */
[----:B------:R-:W-:Y:S01]  /*5880*/  IMAD.SHL.U32 R32, R40, 0x2, RZ ;  /* 0x0000000228207824 */ /* 0x000fe200078e00ff */
[----:B---34-:R-:W-:Y:S06]  /*5890*/  @!P0 BRA `(.L_x_38) ;  /* 0x000000a800b48947 */ /* 0x018fec0003800000 */
.L_x_325:
[----:B-----5:R3:W-:Y:S01]  /*58a0*/  STL [R1+0xa8], R2 ;  /* 0x0000a80201007387 */ /* 0x0207e20000100800 */
[----:B------:R-:W-:Y:S01]  /*58b0*/  ULDC UR8, c[0x0][0x284] ;  /* 0x0000a10000087ab9 */ /* 0x000fe20000000800 */
[----:B------:R-:W-:Y:S01]  /*58c0*/  SHF.R.S32.HI R33, RZ, 0x1f, R32 ;  /* 0x0000001fff217819 */ /* 0x000fe20000011420 */
[----:B------:R-:W-:Y:S01]  /*58d0*/  ULDC.64 UR6, c[0x0][0x5d0] ;  /* 0x0001740000067ab9 */ /* 0x000fe20000000a00 */
[----:B---3--:R-:W3:Y:S04]  /*58e0*/  LDL.LU R2, [R1+0x90] ;  /* 0x0000900001027983 */ /* 0x008ee80000300800 */
[----:B------:R4:W-:Y:S04]  /*58f0*/  STL [R1+0xa4], R0 ;  /* 0x0000a40001007387 */ /* 0x0009e80000100800 */
[----:B------:R-:W2:Y:S04]  /*5900*/  LDL R227, [R1+0x7c] ;  /* 0x00007c0001e37983 */ /* 0x000ea80000100800 */
[----:B----4-:R-:W4:Y:S01]  /*5910*/  LDL R0, [R1+0x8c] ;  /* 0x00008c0001007983 */ /* 0x010f220000100800 */
[----:B---3--:R-:W-:-:S03]  /*5920*/  IMAD.SHL.U32 R37, R2, 0x100, RZ ;  /* 0x0000010002257824 */ /* 0x008fc600078e00ff */
[----:B------:R3:W5:Y:S01]  /*5930*/  LDL.LU R2, [R1+0xa8] ;  /* 0x0000a80001027983 */ /* 0x0007620000300800 */
[----:B----4-:R-:W-:-:S03]  /*5940*/  IMAD.SHL.U32 R34, R0, 0x40, RZ ;  /* 0x0000004000227824 */ /* 0x010fc600078e00ff */
[----:B------:R3:W5:Y:S02]  /*5950*/  LDL.LU R0, [R1+0xa4] ;  /* 0x0000a40001007983 */ /* 0x0007640000300800 */
[----:B------:R-:W-:Y:S02]  /*5960*/  ISETP.GE.AND P0, PT, R34, UR8, PT ;  /* 0x0000000822007c0c */ /* 0x000fe4000bf06270 */
[----:B--2---:R-:W-:Y:S02]  /*5970*/  SHF.R.S32.HI R38, RZ, 0x1f, R227 ;  /* 0x0000001fff267819 */ /* 0x004fe400000114e3 */
[----:B------:R-:W-:Y:S01]  /*5980*/  ISETP.GE.OR P0, PT, R37, R35, P0 ;  /* 0x000000232500720c */ /* 0x000fe20000706670 */
[----:B0-----:R-:W-:-:S04]  /*5990*/  IMAD.WIDE.U32 R24, R227, UR6, R32 ;  /* 0x00000006e3187c25 */ /* 0x001fc8000f8e0020 */
[----:B------:R-:W-:Y:S01]  /*59a0*/  IMAD R26, R38, UR6, RZ ;  /* 0x00000006261a7c24 */ /* 0x000fe2000f8e02ff */
[----:B------:R-:W-:Y:S02]  /*59b0*/  SHF.R.S32.HI R36, RZ, 0x1f, R37 ;  /* 0x0000001fff247819 */ /* 0x000fe40000011425 */
[----:B------:R-:W-:Y:S01]  /*59c0*/  IADD3 R24, P1, R37, R24, RZ ;  /* 0x0000001825187210 */ /* 0x000fe20007f3e0ff */
[----:B------:R-:W-:-:S05]  /*59d0*/  IMAD R27, R227, UR7, R26 ;  /* 0x00000007e31b7c24 */ /* 0x000fca000f8e021a */
[----:B------:R-:W-:Y:S01]  /*59e0*/  IADD3.X R25, R36, R25, R27, P1, !PT ;  /* 0x0000001924197210 */ /* 0x000fe20000ffe41b */
[----:B---3--:R-:W-:Y:S06]  /*59f0*/  @P0 BRA `(.L_x_39) ;  /* 0x0000008c00cc0947 */ /* 0x008fec0003800000 */
[----:B------:R0:W-:Y:S01]  /*5a00*/  STL.64 [R1+0xb0], R4 ;  /* 0x0000b00401007387 */ /* 0x0001e20000100a00 */
[----:B------:R-:W2:Y:S01]  /*5a10*/  LDC.64 R28, c[0x0][0x5c8] ;  /* 0x00017200ff1c7b82 */ /* 0x000ea20000000a00 */
[----:B------:R-:W-:Y:S02]  /*5a20*/  ULDC.64 UR6, c[0x0][0x5c0] ;  /* 0x0001700000067ab9 */ /* 0x000fe40000000a00 */
[----:B0-----:R-:W3:Y:S04]  /*5a30*/  LDL.64 R4, [R1+0x98] ;  /* 0x0000980001047983 */ /* 0x001ee80000100a00 */
[----:B-----5:R0:W-:Y:S04]  /*5a40*/  STL [R1+0xa8], R2 ;  /* 0x0000a80201007387 */ /* 0x0201e80000100800 */
[----:B0-----:R-:W3:Y:S04]  /*5a50*/  LDL.LU R2, [R1+0x8c] ;  /* 0x00008c0001027983 */ /* 0x001ee80000300800 */
[----:B------:R0:W-:Y:S04]  /*5a60*/  STL [R1+0xa4], R0 ;  /* 0x0000a40001007387 */ /* 0x0001e80000100800 */
[----:B0-----:R-:W4:Y:S01]  /*5a70*/  LDL R0, [R1+0x94] ;  /* 0x0000940001007983 */ /* 0x001f220000100800 */
[----:B---3--:R-:W-:-:S03]  /*5a80*/  IMAD.WIDE R30, R2, 0x40, R4 ;  /* 0x00000040021e7825 */ /* 0x008fc600078e0204 */
[----:B------:R0:W5:Y:S04]  /*5a90*/  LDL.LU.64 R4, [R1+0xb0] ;  /* 0x0000b00001047983 */ /* 0x0001680000300a00 */
[----:B------:R0:W5:Y:S01]  /*5aa0*/  LDL.LU R2, [R1+0xa8] ;  /* 0x0000a80001027983 */ /* 0x0001620000300800 */
[-C--:B--2---:R-:W-:Y:S02]  /*5ab0*/  IMAD R26, R31, R28.reuse, RZ ;  /* 0x0000001c1f1a7224 */ /* 0x084fe400078e02ff */
[----:B------:R-:W-:-:S04]  /*5ac0*/  IMAD.WIDE.U32 R24, R30, R28, R24 ;  /* 0x0000001c1e187225 */ /* 0x000fc800078e0018 */
[----:B------:R-:W-:Y:S01]  /*5ad0*/  IMAD R27, R30, R29, R26 ;  /* 0x0000001d1e1b7224 */ /* 0x000fe200078e021a */
[----:B------:R-:W-:Y:S01]  /*5ae0*/  LEA R26, P0, R28, R24, 0x3 ;  /* 0x000000181c1a7211 */ /* 0x000fe200078018ff */
[----:B----4-:R-:W-:Y:S01]  /*5af0*/  IMAD.IADD R39, R0, 0x1, -R34 ;  /* 0x0000000100277824 */ /* 0x010fe200078e0a22 */
[----:B------:R-:W-:Y:S01]  /*5b00*/  IADD3 R24, P1, R24, UR6, RZ ;  /* 0x0000000618187c10 */ /* 0x000fe2000ff3e0ff */
[----:B------:R0:W5:Y:S01]  /*5b10*/  LDL.LU R0, [R1+0xa4] ;  /* 0x0000a40001007983 */ /* 0x0001620000300800 */
[----:B------:R-:W-:Y:S01]  /*5b20*/  IMAD.IADD R27, R25, 0x1, R27 ;  /* 0x00000001191b7824 */ /* 0x000fe200078e021b */
[----:B------:R-:W-:-:S04]  /*5b30*/  IADD3 R26, P3, R26, UR6, RZ ;  /* 0x000000061a1a7c10 */ /* 0x000fc8000ff7e0ff */
[----:B------:R-:W-:Y:S01]  /*5b40*/  LEA.HI.X R29, R28, R27, R29, 0x3, P0 ;  /* 0x0000001b1c1d7211 */ /* 0x000fe200000f1c1d */
[----:B------:R-:W-:Y:S01]  /*5b50*/  IMAD R28, R40, -0x2, R35 ;  /* 0xfffffffe281c7824 */ /* 0x000fe200078e0223 */
[----:B------:R-:W-:Y:S01]  /*5b60*/  FSETP.NEU.AND P0, PT, RZ, UR26, PT ;  /* 0x0000001aff007c0b */ /* 0x000fe2000bf0d000 */
[----:B------:R-:W-:Y:S01]  /*5b70*/  BSSY B0, `(.L_x_39) ;  /* 0x00008db000007945 */ /* 0x000fe20003800000 */
[----:B------:R-:W-:Y:S02]  /*5b80*/  IADD3.X R25, R27, UR7, RZ, P1, !PT ;  /* 0x000000071b197c10 */ /* 0x000fe40008ffe4ff */
[----:B------:R-:W-:Y:S01]  /*5b90*/  IADD3.X R27, R29, UR7, RZ, P3, !PT ;  /* 0x000000071d1b7c10 */ /* 0x000fe20009ffe4ff */
[----:B------:R-:W-:-:S08]  /*5ba0*/  IMAD.IADD R34, R28, 0x1, -R37 ;  /* 0x000000011c227824 */ /* 0x000fd000078e0a25 */
[----:B0-----:R-:W-:Y:S05]  /*5bb0*/  @!P0 BRA `(.L_x_40) ;  /* 0x0000006800d88947 */ /* 0x001fea0003800000 */
[----:B------:R-:W-:Y:S01]  /*5bc0*/  ULDC.64 UR6, c[0x0][0x5b8] ;  /* 0x00016e0000067ab9 */ /* 0x000fe20000000a00 */
[----:B------:R-:W-:Y:S01]  /*5bd0*/  ULDC.64 UR8, c[0x0][0x5a8] ;  /* 0x00016a0000087ab9 */ /* 0x000fe20000000a00 */
[----:B------:R-:W-:Y:S01]  /*5be0*/  IMAD.WIDE.U32 R32, R227, UR6, R32 ;  /* 0x00000006e3207c25 */ /* 0x000fe2000f8e0020 */
[----:B------:R-:W-:Y:S03]  /*5bf0*/  BSSY B1, `(.L_x_41) ;  /* 0x0000010000017945 */ /* 0x000fe60003800000 */
[----:B------:R-:W-:Y:S01]  /*5c00*/  IMAD R28, R38, UR6, RZ ;  /* 0x00000006261c7c24 */ /* 0x000fe2000f8e02ff */
[----:B------:R-:W-:-:S03]  /*5c10*/  IADD3 R32, P0, R37, R32, RZ ;  /* 0x0000002025207210 */ /* 0x000fc60007f1e0ff */
[----:B------:R-:W-:Y:S01]  /*5c20*/  IMAD R29, R227, UR7, R28 ;  /* 0x00000007e31d7c24 */ /* 0x000fe2000f8e021c */
[----:B------:R-:W-:Y:S02]  /*5c30*/  ULDC.64 UR6, c[0x0][0x5b0] ;  /* 0x00016c0000067ab9 */ /* 0x000fe40000000a00 */
[----:B------:R-:W-:Y:S02]  /*5c40*/  IMAD R35, R31, UR6, RZ ;  /* 0x000000061f237c24 */ /* 0x000fe4000f8e02ff */
[----:B------:R-:W-:Y:S02]  /*5c50*/  IADD3.X R33, R36, R33, R29, P0, !PT ;  /* 0x0000002124217210 */ /* 0x000fe400007fe41d */
[----:B------:R-:W-:Y:S01]  /*5c60*/  ISETP.GE.AND P0, PT, R39, 0x1, PT ;  /* 0x000000012700780c */ /* 0x000fe20003f06270 */
[C---:B------:R-:W-:Y:S02]  /*5c70*/  IMAD R35, R30.reuse, UR7, R35 ;  /* 0x000000071e237c24 */ /* 0x040fe4000f8e0223 */
[----:B------:R-:W-:Y:S01]  /*5c80*/  IMAD.WIDE.U32 R28, R30, UR6, R32 ;  /* 0x000000061e1c7c25 */ /* 0x000fe2000f8e0020 */
[----:B------:R-:W-:-:S02]  /*5c90*/  ISETP.LT.OR P4, PT, R34, 0x1, !P0 ;  /* 0x000000012200780c */ /* 0x000fc40004781670 */
[----:B------:R-:W-:-:S04]  /*5ca0*/  IADD3 R28, P1, R28, UR8, RZ ;  /* 0x000000081c1c7c10 */ /* 0x000fc8000ff3e0ff */
[--C-:B------:R-:W-:Y:S02]  /*5cb0*/  IADD3.X R29, R29, UR9, R35.reuse, P1, !PT ;  /* 0x000000091d1d7c10 */ /* 0x100fe40008ffe423 */
[----:B------:R-:W-:-:S05]  /*5cc0*/  PRMT R35, RZ, 0x7610, R35 ;  /* 0x00007610ff237816 */ /* 0x000fca0000000023 */
[----:B------:R-:W-:Y:S05]  /*5cd0*/  @P4 BRA `(.L_x_42) ;  /* 0x0000000000044947 */ /* 0x000fea0003800000 */
[----:B------:R0:W5:Y:S02]  /*5ce0*/  LDG.E.U8 R35, desc[UR22][R28.64] ;  /* 0x000000161c237981 */ /* 0x000164000c1e1100 */
.L_x_42:
[----:B------:R-:W-:Y:S05]  /*5cf0*/  BSYNC B1 ;  /* 0x0000000000017941 */ /* 0x000fea0003800000 */
.L_x_41:
[----:B-----5:R-:W-:Y:S01]  /*5d00*/  LOP3.LUT R35, R35, 0xff, RZ, 0xc0, !PT ;  /* 0x000000ff23237812 */ /* 0x020fe200078ec0ff */
[----:B------:R-:W-:Y:S01]  /*5d10*/  BSSY B1, `(.L_x_43) ;  /* 0x000000b000017945 */ /* 0x000fe20003800000 */
[----:B------:R-:W-:Y:S02]  /*5d20*/  ISETP.LT.OR P3, PT, R34, 0x2, !P0 ;  /* 0x000000022200780c */ /* 0x000fe40004761670 */
[----:B------:R-:W-:-:S05]  /*5d30*/  F2FP.F16.E4M3.UNPACK_B R35, R35 ;  /* 0x00000023ff23723e */ /* 0x000fca00020006ff */
[----:B------:R-:W-:-:S05]  /*5d40*/  HADD2.F32 R35, -RZ, R35.H0_H0 ;  /* 0x20000023ff237230 */ /* 0x000fca0000004100 */
[----:B------:R-:W-:-:S04]  /*5d50*/  FMUL R35, R35, UR26 ;  /* 0x0000001a23237c20 */ /* 0x000fc80008400000 */
[----:B------:R-:W-:-:S05]  /*5d60*/  FFMA R35, R226, UR25, R35 ;  /* 0x00000019e2237c23 */ /* 0x000fca0008000023 */
[----:B------:R-:W-:Y:S02]  /*5d70*/  F2FP.SATFINITE.E4M3.F32.PACK_AB_MERGE_C R37, RZ, R35, RZ ;  /* 0x00000023ff25723e */ /* 0x000fe400048070ff */
[----:B------:R-:W-:-:S03]  /*5d80*/  PRMT R35, RZ, 0x7610, R35 ;  /* 0x00007610ff237816 */ /* 0x000fc60000000023 */
[----:B------:R2:W-:Y:S01]  /*5d90*/  @!P4 STG.E.U8 desc[UR22][R24.64], R37 ;  /* 0x000000251800c986 */ /* 0x0005e2000c101116 */
[----:B------:R-:W-:Y:S05]  /*5da0*/  @P3 BRA `(.L_x_44) ;  /* 0x0000000000043947 */ /* 0x000fea0003800000 */
[----:B------:R3:W5:Y:S02]  /*5db0*/  LDG.E.U8 R35, desc[UR22][R28.64+0x1] ;  /* 0x000001161c237981 */ /* 0x000764000c1e1100 */
.L_x_44:
[----:B------:R-:W-:Y:S05]  /*5dc0*/  BSYNC B1 ;  /* 0x0000000000017941 */ /* 0x000fea0003800000 */
.L_x_43:
[----:B-----5:R-:W-:Y:S01]  /*5dd0*/  LOP3.LUT R35, R35, 0xff, RZ, 0xc0, !PT ;  /* 0x000000ff23237812 */ /* 0x020fe200078ec0ff */
[----:B------:R-:W-:Y:S01]  /*5de0*/  BSSY B1, `(.L_x_45) ;  /* 0x0000013000017945 */ /* 0x000fe20003800000 */
[----:B--2---:R-:W-:Y:S02]  /*5df0*/  IADD3 R37, P1, R30, 0x8, RZ ;  /* 0x000000081e257810 */ /* 0x004fe40007f3e0ff */
[----:B------:R-:W-:-:S03]  /*5e00*/  F2FP.F16.E4M3.UNPACK_B R35, R35 ;  /* 0x00000023ff23723e */ /* 0x000fc600020006ff */
[----:B------:R-:W-:Y:S01]  /*5e10*/  IMAD.X R31, RZ, RZ, R31, P1 ;  /* 0x000000ffff1f7224 */ /* 0x000fe200008e061f */
[----:B------:R-:W-:Y:S01]  /*5e20*/  ISETP.GE.AND P1, PT, R39, 0x9, PT ;  /* 0x000000092700780c */ /* 0x000fe20003f26270 */
[----:B------:R-:W-:Y:S02]  /*5e30*/  HADD2.F32 R35, -RZ, R35.H0_H0 ;  /* 0x20000023ff237230 */ /* 0x000fe40000004100 */
[----:B------:R-:W-:Y:S01]  /*5e40*/  IMAD R36, R31, UR6, RZ ;  /* 0x000000061f247c24 */ /* 0x000fe2000f8e02ff */
[----:B------:R-:W-:Y:S01]  /*5e50*/  ISETP.LT.OR P5, PT, R34, 0x1, !P1 ;  /* 0x000000012200780c */ /* 0x000fe20004fa1670 */
[----:B------:R-:W-:-:S04]  /*5e60*/  IMAD.WIDE.U32 R32, R37, UR6, R32 ;  /* 0x0000000625207c25 */ /* 0x000fc8000f8e0020 */
[----:B------:R-:W-:Y:S01]  /*5e70*/  FMUL R30, R35, UR26 ;  /* 0x0000001a231e7c20 */ /* 0x000fe20008400000 */
[----:B------:R-:W-:-:S03]  /*5e80*/  IMAD R37, R37, UR7, R36 ;  /* 0x0000000725257c24 */ /* 0x000fc6000f8e0224 */
[----:B------:R-:W-:Y:S01]  /*5e90*/  FFMA R225, R225, UR25, R30 ;  /* 0x00000019e1e17c23 */ /* 0x000fe2000800001e */
[----:B------:R-:W-:Y:S02]  /*5ea0*/  IADD3 R30, P4, R32, UR8, RZ ;  /* 0x00000008201e7c10 */ /* 0x000fe4000ff9e0ff */
[----:B------:R-:W-:Y:S02]  /*5eb0*/  PRMT R32, RZ, 0x7610, R32 ;  /* 0x00007610ff207816 */ /* 0x000fe40000000020 */
[----:B------:R-:W-:Y:S02]  /*5ec0*/  F2FP.SATFINITE.E4M3.F32.PACK_AB_MERGE_C R225, RZ, R225, RZ ;  /* 0x000000e1ffe1723e */ /* 0x000fe400048070ff */
[----:B------:R-:W-:-:S03]  /*5ed0*/  IADD3.X R31, R33, UR9, R37, P4, !PT ;  /* 0x00000009211f7c10 */ /* 0x000fc6000a7fe425 */
[----:B------:R2:W-:Y:S01]  /*5ee0*/  @!P3 STG.E.U8 desc[UR22][R24.64+0x1], R225 ;  /* 0x000001e11800b986 */ /* 0x0005e2000c101116 */
[----:B------:R-:W-:Y:S05]  /*5ef0*/  @P5 BRA `(.L_x_46) ;  /* 0x0000000000045947 */ /* 0x000fea0003800000 */
[----:B------:R4:W5:Y:S02]  /*5f00*/  LDG.E.U8 R32, desc[UR22][R30.64] ;  /* 0x000000161e207981 */ /* 0x000964000c1e1100 */
.L_x_46:
[----:B------:R-:W-:Y:S05]  /*5f10*/  BSYNC B1 ;  /* 0x0000000000017941 */ /* 0x000fea0003800000 */
.L_x_45:
[----:B-----5:R-:W-:Y:S01]  /*5f20*/  LOP3.LUT R32, R32, 0xff, RZ, 0xc0, !PT ;  /* 0x000000ff20207812 */ /* 0x020fe200078ec0ff */
[----:B------:R-:W-:Y:S01]  /*5f30*/  BSSY B1, `(.L_x_47) ;  /* 0x000000b000017945 */ /* 0x000fe20003800000 */
[----:B------:R-:W-:Y:S02]  /*5f40*/  ISETP.LT.OR P3, PT, R34, 0x2, !P1 ;  /* 0x000000022200780c */ /* 0x000fe40004f61670 */
[----:B------:R-:W-:-:S05]  /*5f50*/  F2FP.F16.E4M3.UNPACK_B R32, R32 ;  /* 0x00000020ff20723e */ /* 0x000fca00020006ff */
[----:B------:R-:W-:-:S05]  /*5f60*/  HADD2.F32 R32, -RZ, R32.H0_H0 ;  /* 0x20000020ff207230 */ /* 0x000fca0000004100 */
[----:B------:R-:W-:Y:S01]  /*5f70*/  FMUL R33, R32, UR26 ;  /* 0x0000001a20217c20 */ /* 0x000fe20008400000 */
[----:B------:R-:W-:-:S03]  /*5f80*/  PRMT R32, RZ, 0x7610, R32 ;  /* 0x00007610ff207816 */ /* 0x000fc60000000020 */
[----:B------:R-:W-:-:S05]  /*5f90*/  FFMA R33, R224, UR25, R33 ;  /* 0x00000019e0217c23 */ /* 0x000fca0008000021 */
[----:B------:R-:W-:-:S05]  /*5fa0*/  F2FP.SATFINITE.E4M3.F32.PACK_AB_MERGE_C R33, RZ, R33, RZ ;  /* 0x00000021ff21723e */ /* 0x000fca00048070ff */
[----:B------:R0:W-:Y:S01]  /*5fb0*/  @!P5 STG.E.U8 desc[UR22][R26.64], R33 ;  /* 0x000000211a00d986 */ /* 0x0001e2000c101116 */
[----:B------:R-:W-:Y:S05]  /*5fc0*/  @P3 BRA `(.L_x_48) ;  /* 0x0000000000043947 */ /* 0x000fea0003800000 */
[----:B------:R0:W5:Y:S02]  /*5fd0*/  LDG.E.U8 R32, desc[UR22][R30.64+0x1] ;  /* 0x000001161e207981 */ /* 0x000164000c1e1100 */
.L_x_48:
[----:B------:R-:W-:Y:S05]  /*5fe0*/  BSYNC B1 ;  /* 0x0000000000017941 */ /* 0x000fea0003800000 */
.L_x_47:
[----:B-----5:R-:W-:Y:S01]  /*5ff0*/  LOP3.LUT R32, R32, 0xff, RZ, 0xc0, !PT ;  /* 0x000000ff20207812 */ /* 0x020fe200078ec0ff */
[----:B------:R-:W-:Y:S01]  /*6000*/  BSSY B1, `(.L_x_49) ;  /* 0x000000b000017945 */ /* 0x000fe20003800000 */
[----:B------:R-:W-:Y:S02]  /*6010*/  ISETP.LT.OR P4, PT, R34, 0x9, !P0 ;  /* 0x000000092200780c */ /* 0x000fe40004781670 */
[----:B------:R-:W-:-:S05]  /*6020*/  F2FP.F16.E4M3.UNPACK_B R32, R32 ;  /* 0x00000020ff20723e */ /* 0x000fca00020006ff */
[----:B------:R-:W-:-:S05]  /*6030*/  HADD2.F32 R32, -RZ, R32.H0_H0 ;  /* 0x20000020ff207230 */ /* 0x000fca0000004100 */
[----:B------:R-:W-:-:S04]  /*6040*/  FMUL R32, R32, UR26 ;  /* 0x0000001a20207c20 */ /* 0x000fc80008400000 */
[----:B------:R-:W-:-:S05]  /*6050*/  FFMA R32, R223, UR25, R32 ;  /* 0x00000019df207c23 */ /* 0x000fca0008000020 */
[----:B0-----:R-:W-:Y:S02]  /*6060*/  F2FP.SATFINITE.E4M3.F32.PACK_AB_MERGE_C R33, RZ, R32, RZ ;  /* 0x00000020ff21723e */ /* 0x001fe400048070ff */
[----:B------:R-:W-:-:S03]  /*6070*/  PRMT R32, RZ, 0x7610, R32 ;  /* 0x00007610ff207816 */ /* 0x000fc60000000020 */
[----:B------:R0:W-:Y:S01]  /*6080*/  @!P3 STG.E.U8 desc[UR22][R26.64+0x1], R33 ;  /* 0x000001211a00b986 */ /* 0x0001e2000c101116 */
[----:B------:R-:W-:Y:S05]  /*6090*/  @P4 BRA `(.L_x_50) ;  /* 0x0000000000044947 */ /* 0x000fea0003800000 */
[----:B------:R0:W5:Y:S02]  /*60a0*/  LDG.E.U8 R32, desc[UR22][R28.64+0x8] ;  /* 0x000008161c207981 */ /* 0x000164000c1e1100 */
.L_x_50:
[----:B------:R-:W-:Y:S05]  /*60b0*/  BSYNC B1 ;  /* 0x0000000000017941 */ /* 0x000fea0003800000 */
.L_x_49:
[----:B-----5:R-:W-:Y:S01]  /*60c0*/  LOP3.LUT R32, R32, 0xff, RZ, 0xc0, !PT ;  /* 0x000000ff20207812 */ /* 0x020fe200078ec0ff */
[----:B------:R-:W-:Y:S01]  /*60d0*/  BSSY B1, `(.L_x_51) ;  /* 0x000000b000017945 */ /* 0x000fe20003800000 */
[----:B------:R-:W-:Y:S02]  /*60e0*/  ISETP.LT.OR P3, PT, R34, 0xa, !P0 ;  /* 0x0000000a2200780c */ /* 0x000fe40004761670 */
[----:B------:R-:W-:-:S05]  /*60f0*/  F2FP.F16.E4M3.UNPACK_B R32, R32 ;  /* 0x00000020ff20723e */ /* 0x000fca00020006ff */
[----:B------:R-:W-:-:S05]  /*6100*/  HADD2.F32 R32, -RZ, R32.H0_H0 ;  /* 0x20000020ff207230 */ /* 0x000fca0000004100 */
[----:B0-----:R-:W-:Y:S01]  /*6110*/  FMUL R33, R32, UR26 ;  /* 0x0000001a20217c20 */ /* 0x001fe20008400000 */
[----:B------:R-:W-:-:S03]  /*6120*/  PRMT R32, RZ, 0x7610, R32 ;  /* 0x00007610ff207816 */ /* 0x000fc60000000020 */
[----:B------:R-:W-:-:S05]  /*6130*/  FFMA R33, R222, UR25, R33 ;  /* 0x00000019de217c23 */ /* 0x000fca0008000021 */
[----:B------:R-:W-:-:S05]  /*6140*/  F2FP.SATFINITE.E4M3.F32.PACK_AB_MERGE_C R33, RZ, R33, RZ ;  /* 0x00000021ff21723e */ /* 0x000fca00048070ff */
[----:B------:R0:W-:Y:S01]  /*6150*/  @!P4 STG.E.U8 desc[UR22][R24.64+0x8], R33 ;  /* 0x000008211800c986 */ /* 0x0001e2000c101116 */
[----:B------:R-:W-:Y:S05]  /*6160*/  @P3 BRA `(.L_x_52) ;  /* 0x0000000000043947 */ /* 0x000fea0003800000 */
[----:B------:R0:W5:Y:S02]  /*6170*/  LDG.E.U8 R32, desc[UR22][R28.64+0x9] ;  /* 0x000009161c207981 */ /* 0x000164000c1e1100 */
.L_x_52:
[----:B------:R-:W-:Y:S05]  /*6180*/  BSYNC B1 ;  /* 0x0000000000017941 */ /* 0x000fea0003800000 */
.L_x_51:
        /* <DEDUP_REMOVED lines=12> */
.L_x_54:
[----:B------:R-:W-:Y:S05]  /*6250*/  BSYNC B1 ;  /* 0x0000000000017941 */ /* 0x000fea0003800000 */
.L_x_53:
        /* <DEDUP_REMOVED lines=12> */
.L_x_56:
[----:B------:R-:W-:Y:S05]  /*6320*/  BSYNC B1 ;  /* 0x0000000000017941 */ /* 0x000fea0003800000 */
.L_x_55:
        /* <DEDUP_REMOVED lines=12> */
.L_x_58:
[----:B------:R-:W-:Y:S05]  /*63f0*/  BSYNC B1 ;  /* 0x0000000000017941 */ /* 0x000fea0003800000 */
.L_x_57:
        /* <DEDUP_REMOVED lines=12> */
.L_x_60:
[----:B------:R-:W-:Y:S05]  /*64c0*/  BSYNC B1 ;  /* 0x0000000000017941 */ /* 0x000fea0003800000 */
.L_x_59:
        /* <DEDUP_REMOVED lines=12> */
.L_x_62:
[----:B------:R-:W-:Y:S05]  /*6590*/  BSYNC B1 ;  /* 0x0000000000017941 */ /* 0x000fea0003800000 */
.L_x_61:
        /* <DEDUP_REMOVED lines=12> */
.L_x_64:
[----:B------:R-:W-:Y:S05]  /*6660*/  BSYNC B1 ;  /* 0x0000000000017941 */ /* 0x000fea0003800000 */
.L_x_63:
        /* <DEDUP_REMOVED lines=12> */
.L_x_66:
[----:B------:R-:W-:Y:S05]  /*6730*/  BSYNC B1 ;  /* 0x0000000000017941 */ /* 0x000fea0003800000 */
.L_x_65:
        /* <DEDUP_REMOVED lines=12> */
.L_x_68:
[----:B------:R-:W-:Y:S05]  /*6800*/  BSYNC B1 ;  /* 0x0000000000017941 */ /* 0x000fea0003800000 */
.L_x_67:
        /* <DEDUP_REMOVED lines=12> */
.L_x_70:
[----:B------:R-:W-:Y:S05]  /*68d0*/  BSYNC B1 ;  /* 0x0000000000017941 */ /* 0x000fea0003800000 */
.L_x_69:
        /* <DEDUP_REMOVED lines=12> */
.L_x_72:
[----:B------:R-:W-:Y:S05]  /*69a0*/  BSYNC B1 ;  /* 0x0000000000017941 */ /* 0x000fea0003800000 */
.L_x_71:
        /* <DEDUP_REMOVED lines=12> */
.L_x_74:
[----:B------:R-:W-:Y:S05]  /*6a70*/  BSYNC B1 ;  /* 0x0000000000017941 */ /* 0x000fea0003800000 */
.L_x_73:
        /* <DEDUP_REMOVED lines=12> */
.L_x_76:
[----:B------:R-:W-:Y:S05]  /*6b40*/  BSYNC B1 ;  /* 0x0000000000017941 */ /* 0x000fea0003800000 */
.L_x_75:
        /* <DEDUP_REMOVED lines=12> */
.L_x_78:
[----:B------:R-:W-:Y:S05]  /*6c10*/  BSYNC B1 ;  /* 0x0000000000017941 */ /* 0x000fea0003800000 */
.L_x_77:
        /* <DEDUP_REMOVED lines=12> */
.L_x_80:
[----:B------:R-:W-:Y:S05]  /*6ce0*/  BSYNC B1 ;  /* 0x0000000000017941 */ /* 0x000fea0003800000 */
.L_x_79:
        /* <DEDUP_REMOVED lines=12> */
.L_x_82:
[----:B------:R-:W-:Y:S05]  /*6db0*/  BSYNC B1 ;  /* 0x0000000000017941 */ /* 0x000fea0003800000 */
.L_x_81:
        /* <DEDUP_REMOVED lines=12> */
.L_x_84:
[----:B------:R-:W-:Y:S05]  /*6e80*/  BSYNC B1 ;  /* 0x0000000000017941 */ /* 0x000fea0003800000 */
.L_x_83:
        /* <DEDUP_REMOVED lines=12> */
.L_x_86:
[----:B------:R-:W-:Y:S05]  /*6f50*/  BSYNC B1 ;  /* 0x0000000000017941 */ /* 0x000fea0003800000 */
.L_x_85:
        /* <DEDUP_REMOVED lines=12> */
.L_x_88:
[----:B------:R-:W-:Y:S05]  /*7020*/  BSYNC B1 ;  /* 0x0000000000017941 */ /* 0x000fea0003800000 */
.L_x_87:
        /* <DEDUP_REMOVED lines=12> */
.L_x_90:
[----:B------:R-:W-:Y:S05]  /*70f0*/  BSYNC B1 ;  /* 0x0000000000017941 */ /* 0x000fea0003800000 */
.L_x_89:
        /* <DEDUP_REMOVED lines=12> */
.L_x_92:
[----:B------:R-:W-:Y:S05]  /*71c0*/  BSYNC B1 ;  /* 0x0000000000017941 */ /* 0x000fea0003800000 */
.L_x_91:
        /* <DEDUP_REMOVED lines=12> */
.L_x_94:
[----:B------:R-:W-:Y:S05]  /*7290*/  BSYNC B1 ;  /* 0x0000000000017941 */ /* 0x000fea0003800000 */
.L_x_93:
        /* <DEDUP_REMOVED lines=12> */
.L_x_96:
[----:B------:R-:W-:Y:S05]  /*7360*/  BSYNC B1 ;  /* 0x0000000000017941 */ /* 0x000fea0003800000 */
.L_x_95:
        /* <DEDUP_REMOVED lines=12> */
.L_x_98:
[----:B------:R-:W-:Y:S05]  /*7430*/  BSYNC B1 ;  /* 0x0000000000017941 */ /* 0x000fea0003800000 */
.L_x_97:
        /* <DEDUP_REMOVED lines=12> */
.L_x_100:
[----:B------:R-:W-:Y:S05]  /*7500*/  BSYNC B1 ;  /* 0x0000000000017941 */ /* 0x000fea0003800000 */
.L_x_99:
        /* <DEDUP_REMOVED lines=12> */
.L_x_102:
[----:B------:R-:W-:Y:S05]  /*75d0*/  BSYNC B1 ;  /* 0x0000000000017941 */ /* 0x000fea0003800000 */
.L_x_101:
        /* <DEDUP_REMOVED lines=12> */
.L_x_104:
[----:B------:R-:W-:Y:S05]  /*76a0*/  BSYNC B1 ;  /* 0x0000000000017941 */ /* 0x000fea0003800000 */
.L_x_103:
        /* <DEDUP_REMOVED lines=12> */
.L_x_106:
[----:B------:R-:W-:Y:S05]  /*7770*/  BSYNC B1 ;  /* 0x0000000000017941 */ /* 0x000fea0003800000 */
.L_x_105:
        /* <DEDUP_REMOVED lines=12> */
.L_x_108:
[----:B------:R-:W-:Y:S05]  /*7840*/  BSYNC B1 ;  /* 0x0000000000017941 */ /* 0x000fea0003800000 */
.L_x_107:
        /* <DEDUP_REMOVED lines=12> */
.L_x_110:
[----:B------:R-:W-:Y:S05]  /*7910*/  BSYNC B1 ;  /* 0x0000000000017941 */ /* 0x000fea0003800000 */
.L_x_109:
        /* <DEDUP_REMOVED lines=12> */
.L_x_112:
[----:B------:R-:W-:Y:S05]  /*79e0*/  BSYNC B1 ;  /* 0x0000000000017941 */ /* 0x000fea0003800000 */
.L_x_111:
        /* <DEDUP_REMOVED lines=12> */
.L_x_114:
[----:B------:R-:W-:Y:S05]  /*7ab0*/  BSYNC B1 ;  /* 0x0000000000017941 */ /* 0x000fea0003800000 */
.L_x_113:
        /* <DEDUP_REMOVED lines=12> */
.L_x_116:
[----:B------:R-:W-:Y:S05]  /*7b80*/  BSYNC B1 ;  /* 0x0000000000017941 */ /* 0x000fea0003800000 */
.L_x_115:
        /* <DEDUP_REMOVED lines=12> */
.L_x_118:
[----:B------:R-:W-:Y:S05]  /*7c50*/  BSYNC B1 ;  /* 0x0000000000017941 */ /* 0x000fea0003800000 */
.L_x_117:
        /* <DEDUP_REMOVED lines=12> */
.L_x_120:
[----:B------:R-:W-:Y:S05]  /*7d20*/  BSYNC B1 ;  /* 0x0000000000017941 */ /* 0x000fea0003800000 */
.L_x_119:
        /* <DEDUP_REMOVED lines=12> */
.L_x_122:
[----:B------:R-:W-:Y:S05]  /*7df0*/  BSYNC B1 ;  /* 0x0000000000017941 */ /* 0x000fea0003800000 */
.L_x_121:
        /* <DEDUP_REMOVED lines=12> */
.L_x_124:
[----:B------:R-:W-:Y:S05]  /*7ec0*/  BSYNC B1 ;  /* 0x0000000000017941 */ /* 0x000fea0003800000 */
.L_x_123:
        /* <DEDUP_REMOVED lines=12> */
.L_x_126:
[----:B------:R-:W-:Y:S05]  /*7f90*/  BSYNC B1 ;  /* 0x0000000000017941 */ /* 0x000fea0003800000 */
.L_x_125:
        /* <DEDUP_REMOVED lines=12> */
.L_x_128:
[----:B------:R-:W-:Y:S05]  /*8060*/  BSYNC B1 ;  /* 0x0000000000017941 */ /* 0x000fea0003800000 */
.L_x_127:
        /* <DEDUP_REMOVED lines=12> */
.L_x_130:
[----:B------:R-:W-:Y:S05]  /*8130*/  BSYNC B1 ;  /* 0x0000000000017941 */ /* 0x000fea0003800000 */
.L_x_129:
        /* <DEDUP_REMOVED lines=12> */
.L_x_132:
[----:B------:R-:W-:Y:S05]  /*8200*/  BSYNC B1 ;  /* 0x0000000000017941 */ /* 0x000fea0003800000 */
.L_x_131:
        /* <DEDUP_REMOVED lines=12> */
.L_x_134:
[----:B------:R-:W-:Y:S05]  /*82d0*/  BSYNC B1 ;  /* 0x0000000000017941 */ /* 0x000fea0003800000 */
.L_x_133:
        /* <DEDUP_REMOVED lines=12> */
.L_x_136:
[----:B------:R-:W-:Y:S05]  /*83a0*/  BSYNC B1 ;  /* 0x0000000000017941 */ /* 0x000fea0003800000 */
.L_x_135:
        /* <DEDUP_REMOVED lines=12> */
.L_x_138:
[----:B------:R-:W-:Y:S05]  /*8470*/  BSYNC B1 ;  /* 0x0000000000017941 */ /* 0x000fea0003800000 */
.L_x_137:
        /* <DEDUP_REMOVED lines=12> */
.L_x_140:
[----:B------:R-:W-:Y:S05]  /*8540*/  BSYNC B1 ;  /* 0x0000000000017941 */ /* 0x000fea0003800000 */
.L_x_139:
        /* <DEDUP_REMOVED lines=12> */
.L_x_142:
[----:B------:R-:W-:Y:S05]  /*8610*/  BSYNC B1 ;  /* 0x0000000000017941 */ /* 0x000fea0003800000 */
.L_x_141:
        /* <DEDUP_REMOVED lines=12> */
.L_x_144:
[----:B------:R-:W-:Y:S05]  /*86e0*/  BSYNC B1 ;  /* 0x0000000000017941 */ /* 0x000fea0003800000 */
.L_x_143:
        /* <DEDUP_REMOVED lines=12> */
.L_x_146:
[----:B------:R-:W-:Y:S05]  /*87b0*/  BSYNC B1 ;  /* 0x0000000000017941 */ /* 0x000fea0003800000 */
.L_x_145:
        /* <DEDUP_REMOVED lines=12> */
.L_x_148:
[----:B------:R-:W-:Y:S05]  /*8880*/  BSYNC B1 ;  /* 0x0000000000017941 */ /* 0x000fea0003800000 */
.L_x_147:
        /* <DEDUP_REMOVED lines=12> */
.L_x_150:
[----:B------:R-:W-:Y:S05]  /*8950*/  BSYNC B1 ;  /* 0x0000000000017941 */ /* 0x000fea0003800000 */
.L_x_149:
        /* <DEDUP_REMOVED lines=12> */
.L_x_152:
[----:B------:R-:W-:Y:S05]  /*8a20*/  BSYNC B1 ;  /* 0x0000000000017941 */ /* 0x000fea0003800000 */
.L_x_151:
        /* <DEDUP_REMOVED lines=12> */
.L_x_154:
[----:B------:R-:W-:Y:S05]  /*8af0*/  BSYNC B1 ;  /* 0x0000000000017941 */ /* 0x000fea0003800000 */
.L_x_153:
        /* <DEDUP_REMOVED lines=12> */
.L_x_156:
[----:B------:R-:W-:Y:S05]  /*8bc0*/  BSYNC B1 ;  /* 0x0000000000017941 */ /* 0x000fea0003800000 */
.L_x_155:
        /* <DEDUP_REMOVED lines=12> */
.L_x_158:
[----:B------:R-:W-:Y:S05]  /*8c90*/  BSYNC B1 ;  /* 0x0000000000017941 */ /* 0x000fea0003800000 */
.L_x_157:
        /* <DEDUP_REMOVED lines=12> */
.L_x_160:
[----:B------:R-:W-:Y:S05]  /*8d60*/  BSYNC B1 ;  /* 0x0000000000017941 */ /* 0x000fea0003800000 */
.L_x_159:
        /* <DEDUP_REMOVED lines=12> */
.L_x_162:
[----:B------:R-:W-:Y:S05]  /*8e30*/  BSYNC B1 ;  /* 0x0000000000017941 */ /* 0x000fea0003800000 */
.L_x_161:
        /* <DEDUP_REMOVED lines=12> */
.L_x_164:
[----:B------:R-:W-:Y:S05]  /*8f00*/  BSYNC B1 ;  /* 0x0000000000017941 */ /* 0x000fea0003800000 */
.L_x_163:
        /* <DEDUP_REMOVED lines=12> */
.L_x_166:
[----:B------:R-:W-:Y:S05]  /*8fd0*/  BSYNC B1 ;  /* 0x0000000000017941 */ /* 0x000fea0003800000 */
.L_x_165:
        /* <DEDUP_REMOVED lines=12> */
.L_x_168:
[----:B------:R-:W-:Y:S05]  /*90a0*/  BSYNC B1 ;  /* 0x0000000000017941 */ /* 0x000fea0003800000 */
.L_x_167:
        /* <DEDUP_REMOVED lines=12> */
.L_x_170:
[----:B------:R-:W-:Y:S05]  /*9170*/  BSYNC B1 ;  /* 0x0000000000017941 */ /* 0x000fea0003800000 */
.L_x_169:
        /* <DEDUP_REMOVED lines=12> */
.L_x_172:
[----:B------:R-:W-:Y:S05]  /*9240*/  BSYNC B1 ;  /* 0x0000000000017941 */ /* 0x000fea0003800000 */
.L_x_171:
        /* <DEDUP_REMOVED lines=12> */
.L_x_174:
[----:B------:R-:W-:Y:S05]  /*9310*/  BSYNC B1 ;  /* 0x0000000000017941 */ /* 0x000fea0003800000 */
.L_x_173:
        /* <DEDUP_REMOVED lines=12> */
.L_x_176:
[----:B------:R-:W-:Y:S05]  /*93e0*/  BSYNC B1 ;  /* 0x0000000000017941 */ /* 0x000fea0003800000 */
.L_x_175:
        /* <DEDUP_REMOVED lines=12> */
.L_x_178:
[----:B------:R-:W-:Y:S05]  /*94b0*/  BSYNC B1 ;  /* 0x0000000000017941 */ /* 0x000fea0003800000 */
.L_x_177:
        /* <DEDUP_REMOVED lines=12> */
.L_x_180:
[----:B------:R-:W-:Y:S05]  /*9580*/  BSYNC B1 ;  /* 0x0000000000017941 */ /* 0x000fea0003800000 */
.L_x_179:
        /* <DEDUP_REMOVED lines=12> */
.L_x_182:
[----:B------:R-:W-:Y:S05]  /*9650*/  BSYNC B1 ;  /* 0x0000000000017941 */ /* 0x000fea0003800000 */
.L_x_181:
        /* <DEDUP_REMOVED lines=12> */
.L_x_184:
[----:B------:R-:W-:Y:S05]  /*9720*/  BSYNC B1 ;  /* 0x0000000000017941 */ /* 0x000fea0003800000 */
.L_x_183:
        /* <DEDUP_REMOVED lines=12> */
.L_x_186:
[----:B------:R-:W-:Y:S05]  /*97f0*/  BSYNC B1 ;  /* 0x0000000000017941 */ /* 0x000fea0003800000 */
.L_x_185:
        /* <DEDUP_REMOVED lines=12> */
.L_x_188:
[----:B------:R-:W-:Y:S05]  /*98c0*/  BSYNC B1 ;  /* 0x0000000000017941 */ /* 0x000fea0003800000 */
.L_x_187:
        /* <DEDUP_REMOVED lines=12> */
.L_x_190:
[----:B------:R-:W-:Y:S05]  /*9990*/  BSYNC B1 ;  /* 0x0000000000017941 */ /* 0x000fea0003800000 */
.L_x_189:
        /* <DEDUP_REMOVED lines=12> */
.L_x_192:
[----:B------:R-:W-:Y:S05]  /*9a60*/  BSYNC B1 ;  /* 0x0000000000017941 */ /* 0x000fea0003800000 */
.L_x_191:
[----:B-----5:R-:W-:Y:S01]  /*9a70*/  LOP3.LUT R32, R32, 0xff, RZ, 0xc0, !PT ;  /* 0x000000ff20207812 */ /* 0x020fe200078ec0ff */
[----:B------:R-:W-:Y:S01]  /*9a80*/  BSSY B1, `(.L_x_193) ;  /* 0x000000b000017945 */ /* 0x000fe20003800000 */
[----:B------:R-:W-:Y:S02]  /*9a90*/  ISETP.LT.OR P4, PT, R34, 0x99, !P0 ;  /* 0x000000992200780c */ /* 0x000fe40004781670 */
[----:B------:R-:W-:-:S05]  /*9aa0*/  F2FP.F16.E4M3.UNPACK_B R32, R32 ;  /* 0x00000020ff20723e */ /* 0x000fca00020006ff */
[----:B------:R-:W-:-:S05]  /*9ab0*/  HADD2.F32 R32, -RZ, R32.H0_H0 ;  /* 0x20000020ff207230 */ /* 0x000fca0000004100 */
[----:B------:R-:W-:-:S04]  /*9ac0*/  FMUL R32, R32, UR26 ;  /* 0x0000001a20207c20 */ /* 0x000fc80008400000 */
[----:B------:R-:W-:Y:S01]  /*9ad0*/  FFMA R32, R23, UR25, R32 ;  /* 0x0000001917207c23 */ /* 0x000fe20008000020 */
[----:B------:R-:W-:-:S04]  /*9ae0*/  PRMT R23, RZ, 0x7610, R23 ;  /* 0x00007610ff177816 */ /* 0x000fc80000000017 */
[----:B0-----:R-:W-:-:S05]  /*9af0*/  F2FP.SATFINITE.E4M3.F32.PACK_AB_MERGE_C R33, RZ, R32, RZ ;  /* 0x00000020ff21723e */ /* 0x001fca00048070ff */
[----:B------:R0:W-:Y:S01]  /*9b00*/  @!P3 STG.E.U8 desc[UR22][R26.64+0x91], R33 ;  /* 0x000091211a00b986 */ /* 0x0001e2000c101116 */
[----:B------:R-:W-:Y:S05]  /*9b10*/  @P4 BRA `(.L_x_194) ;  /* 0x0000000000044947 */ /* 0x000fea0003800000 */
[----:B------:R0:W5:Y:S02]  /*9b20*/  LDG.E.U8 R23, desc[UR22][R28.64+0x98] ;  /* 0x000098161c177981 */ /* 0x000164000c1e1100 */
.L_x_194:
[----:B------:R-:W-:Y:S05]  /*9b30*/  BSYNC B1 ;  /* 0x0000000000017941 */ /* 0x000fea0003800000 */
.L_x_193:
        /* <DEDUP_REMOVED lines=8> */
[----:B------:R-:W-:-:S05]  /*9bc0*/  F2FP.SATFINITE.E4M3.F32.PACK_AB_MERGE_C R23, RZ, R23, RZ ;  /* 0x00000017ff17723e */ /* 0x000fca00048070ff */
[----:B------:R0:W-:Y:S01]  /*9bd0*/  @!P4 STG.E.U8 desc[UR22][R24.64+0x98], R23 ;  /* 0x000098171800c986 */ /* 0x0001e2000c101116 */
[----:B------:R-:W-:Y:S05]  /*9be0*/  @P3 BRA `(.L_x_196) ;  /* 0x0000000000043947 */ /* 0x000fea0003800000 */
[----:B------:R0:W5:Y:S02]  /*9bf0*/  LDG.E.U8 R22, desc[UR22][R28.64+0x99] ;  /* 0x000099161c167981 */ /* 0x000164000c1e1100 */
.L_x_196:
[----:B------:R-:W-:Y:S05]  /*9c00*/  BSYNC B1 ;  /* 0x0000000000017941 */ /* 0x000fea0003800000 */
.L_x_195:
        /* <DEDUP_REMOVED lines=12> */
.L_x_198:
[----:B------:R-:W-:Y:S05]  /*9cd0*/  BSYNC B1 ;  /* 0x0000000000017941 */ /* 0x000fea0003800000 */
.L_x_197:
        /* <DEDUP_REMOVED lines=12> */
.L_x_200:
[----:B------:R-:W-:Y:S05]  /*9da0*/  BSYNC B1 ;  /* 0x0000000000017941 */ /* 0x000fea0003800000 */
.L_x_199:
        /* <DEDUP_REMOVED lines=12> */
.L_x_202:
[----:B------:R-:W-:Y:S05]  /*9e70*/  BSYNC B1 ;  /* 0x0000000000017941 */ /* 0x000fea0003800000 */
.L_x_201:
        /* <DEDUP_REMOVED lines=12> */
.L_x_204:
[----:B------:R-:W-:Y:S05]  /*9f40*/  BSYNC B1 ;  /* 0x0000000000017941 */ /* 0x000fea0003800000 */
.L_x_203:
        /* <DEDUP_REMOVED lines=12> */
.L_x_206:
[----:B------:R-:W-:Y:S05]  /*a010*/  BSYNC B1 ;  /* 0x0000000000017941 */ /* 0x000fea0003800000 */
.L_x_205:
        /* <DEDUP_REMOVED lines=12> */
.L_x_208:
[----:B------:R-:W-:Y:S05]  /*a0e0*/  BSYNC B1 ;  /* 0x0000000000017941 */ /* 0x000fea0003800000 */
.L_x_207:
        /* <DEDUP_REMOVED lines=12> */
.L_x_210:
[----:B------:R-:W-:Y:S05]  /*a1b0*/  BSYNC B1 ;  /* 0x0000000000017941 */ /* 0x000fea0003800000 */
.L_x_209:
        /* <DEDUP_REMOVED lines=12> */
.L_x_212:
[----:B------:R-:W-:Y:S05]  /*a280*/  BSYNC B1 ;  /* 0x0000000000017941 */ /* 0x000fea0003800000 */
.L_x_211:
        /* <DEDUP_REMOVED lines=12> */
.L_x_214:
[----:B------:R-:W-:Y:S05]  /*a350*/  BSYNC B1 ;  /* 0x0000000000017941 */ /* 0x000fea0003800000 */
.L_x_213:
        /* <DEDUP_REMOVED lines=12> */
.L_x_216:
[----:B------:R-:W-:Y:S05]  /*a420*/  BSYNC B1 ;  /* 0x0000000000017941 */ /* 0x000fea0003800000 */
.L_x_215:
        /* <DEDUP_REMOVED lines=12> */
.L_x_218:
[----:B------:R-:W-:Y:S05]  /*a4f0*/  BSYNC B1 ;  /* 0x0000000000017941 */ /* 0x000fea0003800000 */
.L_x_217:
        /* <DEDUP_REMOVED lines=12> */
.L_x_220:
[----:B------:R-:W-:Y:S05]  /*a5c0*/  BSYNC B1 ;  /* 0x0000000000017941 */ /* 0x000fea0003800000 */
.L_x_219:
        /* <DEDUP_REMOVED lines=12> */
.L_x_222:
[----:B------:R-:W-:Y:S05]  /*a690*/  BSYNC B1 ;  /* 0x0000000000017941 */ /* 0x000fea0003800000 */
.L_x_221:
        /* <DEDUP_REMOVED lines=12> */
.L_x_224:
[----:B------:R-:W-:Y:S05]  /*a760*/  BSYNC B1 ;  /* 0x0000000000017941 */ /* 0x000fea0003800000 */
.L_x_223:
        /* <DEDUP_REMOVED lines=12> */
.L_x_226:
[----:B------:R-:W-:Y:S05]  /*a830*/  BSYNC B1 ;  /* 0x0000000000017941 */ /* 0x000fea0003800000 */
.L_x_225:
        /* <DEDUP_REMOVED lines=12> */
.L_x_228:
[----:B------:R-:W-:Y:S05]  /*a900*/  BSYNC B1 ;  /* 0x0000000000017941 */ /* 0x000fea0003800000 */
.L_x_227:
        /* <DEDUP_REMOVED lines=12> */
.L_x_230:
[----:B------:R-:W-:Y:S05]  /*a9d0*/  BSYNC B1 ;  /* 0x0000000000017941 */ /* 0x000fea0003800000 */
.L_x_229:
        /* <DEDUP_REMOVED lines=12> */
.L_x_232:
[----:B------:R-:W-:Y:S05]  /*aaa0*/  BSYNC B1 ;  /* 0x0000000000017941 */ /* 0x000fea0003800000 */
.L_x_231:
        /* <DEDUP_REMOVED lines=12> */
.L_x_234:
[----:B------:R-:W-:Y:S05]  /*ab70*/  BSYNC B1 ;  /* 0x0000000000017941 */ /* 0x000fea0003800000 */
.L_x_233:
        /* <DEDUP_REMOVED lines=12> */
.L_x_236:
[----:B------:R-:W-:Y:S05]  /*ac40*/  BSYNC B1 ;  /* 0x0000000000017941 */ /* 0x000fea0003800000 */
.L_x_235:
[----:B-----5:R-:W-:Y:S01]  /*ac50*/  LOP3.LUT R2, R2, 0xff, RZ, 0xc0, !PT ;  /* 0x000000ff02027812 */ /* 0x020fe200078ec0ff */
[----:B------:R-:W-:Y:S01]  /*ac60*/  BSSY B1, `(.L_x_237) ;  /* 0x000000b000017945 */ /* 0x000fe20003800000 */
[----:B------:R-:W-:Y:S02]  /*ac70*/  ISETP.LT.OR P4, PT, R34, 0xc1, !P1 ;  /* 0x000000c12200780c */ /* 0x000fe40004f81670 */
[----:B------:R-:W-:-:S05]  /*ac80*/  F2FP.F16.E4M3.UNPACK_B R2, R2 ;  /* 0x00000002ff02723e */ /* 0x000fca00020006ff */
[----:B------:R-:W-:-:S05]  /*ac90*/  HADD2.F32 R2, -RZ, R2.H0_H0 ;  /* 0x20000002ff027230 */ /* 0x000fca0000004100 */
[----:B0-----:R-:W-:-:S04]  /*aca0*/  FMUL R3, R2, UR26 ;  /* 0x0000001a02037c20 */ /* 0x001fc80008400000 */
[----:B------:R-:W-:Y:S01]  /*acb0*/  FFMA R3, R0, UR25, R3 ;  /* 0x0000001900037c23 */ /* 0x000fe20008000003 */
[----:B------:R-:W-:-:S04]  /*acc0*/  PRMT R0, RZ, 0x7610, R0 ;  /* 0x00007610ff007816 */ /* 0x000fc80000000000 */
[----:B------:R-:W-:-:S05]  /*acd0*/  F2FP.SATFINITE.E4M3.F32.PACK_AB_MERGE_C R3, RZ, R3, RZ ;  /* 0x00000003ff03723e */ /* 0x000fca00048070ff */
[----:B------:R0:W-:Y:S01]  /*ace0*/  @!P3 STG.E.U8 desc[UR22][R24.64+0xc1], R3 ;  /* 0x0000c1031800b986 */ /* 0x0001e2000c101116 */
[----:B------:R-:W-:Y:S05]  /*acf0*/  @P4 BRA `(.L_x_238) ;  /* 0x0000000000044947 */ /* 0x000fea0003800000 */
[----:B------:R0:W5:Y:S02]  /*ad00*/  LDG.E.U8 R0, desc[UR22][R30.64+0xc0] ;  /* 0x0000c0161e007981 */ /* 0x000164000c1e1100 */
.L_x_238:
[----:B------:R-:W-:Y:S05]  /*ad10*/  BSYNC B1 ;  /* 0x0000000000017941 */ /* 0x000fea0003800000 */
.L_x_237:
[----:B------:R-:W2:Y:S01]  /*ad20*/  LDL.LU R2, [R1] ;  /* 0x0000000001027983 */ /* 0x000ea20000300800 */
[----:B-----5:R-:W-:Y:S01]  /*ad30*/  LOP3.LUT R0, R0, 0xff, RZ, 0xc0, !PT ;  /* 0x000000ff00007812 */ /* 0x020fe200078ec0ff */
[----:B------:R-:W-:Y:S01]  /*ad40*/  BSSY B1, `(.L_x_239) ;  /* 0x000000b000017945 */ /* 0x000fe20003800000 */
[----:B------:R-:W-:Y:S02]  /*ad50*/  ISETP.LT.OR P3, PT, R34, 0xc2, !P1 ;  /* 0x000000c22200780c */ /* 0x000fe40004f61670 */
[----:B------:R-:W-:-:S05]  /*ad60*/  F2FP.F16.E4M3.UNPACK_B R0, R0 ;  /* 0x00000000ff00723e */ /* 0x000fca00020006ff */
[----:B------:R-:W-:-:S05]  /*ad70*/  HADD2.F32 R0, -RZ, R0.H0_H0 ;  /* 0x20000000ff007230 */ /* 0x000fca0000004100 */
[----:B------:R-:W-:-:S04]  /*ad80*/  FMUL R0, R0, UR26 ;  /* 0x0000001a00007c20 */ /* 0x000fc80008400000 */
[----:B--2---:R-:W-:-:S05]  /*ad90*/  FFMA R0, R2, UR25, R0 ;  /* 0x0000001902007c23 */ /* 0x004fca0008000000 */
[----:B0-----:R-:W-:Y:S02]  /*ada0*/  F2FP.SATFINITE.E4M3.F32.PACK_AB_MERGE_C R3, RZ, R0, RZ ;  /* 0x00000000ff03723e */ /* 0x001fe400048070ff */
[----:B------:R-:W-:-:S03]  /*adb0*/  PRMT R0, RZ, 0x7610, R0 ;  /* 0x00007610ff007816 */ /* 0x000fc60000000000 */
[----:B------:R0:W-:Y:S01]  /*adc0*/  @!P4 STG.E.U8 desc[UR22][R26.64+0xc0], R3 ;  /* 0x0000c0031a00c986 */ /* 0x0001e2000c101116 */
[----:B------:R-:W-:Y:S05]  /*add0*/  @P3 BRA `(.L_x_240) ;  /* 0x0000000000043947 */ /* 0x000fea0003800000 */
[----:B------:R2:W5:Y:S02]  /*ade0*/  LDG.E.U8 R0, desc[UR22][R30.64+0xc1] ;  /* 0x0000c1161e007981 */ /* 0x000564000c1e1100 */
.L_x_240:
[----:B------:R-:W-:Y:S05]  /*adf0*/  BSYNC B1 ;  /* 0x0000000000017941 */ /* 0x000fea0003800000 */
.L_x_239:
[----:B------:R-:W3:Y:S01]  /*ae00*/  LDL.LU R2, [R1+0x4] ;  /* 0x0000040001027983 */ /* 0x000ee20000300800 */
[----:B-----5:R-:W-:Y:S01]  /*ae10*/  LOP3.LUT R0, R0, 0xff, RZ, 0xc0, !PT ;  /* 0x000000ff00007812 */ /* 0x020fe200078ec0ff */
[----:B------:R-:W-:Y:S01]  /*ae20*/  BSSY B1, `(.L_x_241) ;  /* 0x000000b000017945 */ /* 0x000fe20003800000 */
[----:B------:R-:W-:Y:S02]  /*ae30*/  ISETP.LT.OR P4, PT, R34, 0xc9, !P0 ;  /* 0x000000c92200780c */ /* 0x000fe40004781670 */
[----:B------:R-:W-:-:S05]  /*ae40*/  F2FP.F16.E4M3.UNPACK_B R0, R0 ;  /* 0x00000000ff00723e */ /* 0x000fca00020006ff */
[----:B------:R-:W-:-:S05]  /*ae50*/  HADD2.F32 R0, -RZ, R0.H0_H0 ;  /* 0x20000000ff007230 */ /* 0x000fca0000004100 */
[----:B------:R-:W-:-:S04]  /*ae60*/  FMUL R0, R0, UR26 ;  /* 0x0000001a00007c20 */ /* 0x000fc80008400000 */
[----:B---3--:R-:W-:-:S05]  /*ae70*/  FFMA R0, R2, UR25, R0 ;  /* 0x0000001902007c23 */ /* 0x008fca0008000000 */
[----:B0-----:R-:W-:Y:S02]  /*ae80*/  F2FP.SATFINITE.E4M3.F32.PACK_AB_MERGE_C R3, RZ, R0, RZ ;  /* 0x00000000ff03723e */ /* 0x001fe400048070ff */
[----:B------:R-:W-:-:S03]  /*ae90*/  PRMT R0, RZ, 0x7610, R0 ;  /* 0x00007610ff007816 */ /* 0x000fc60000000000 */
[----:B------:R0:W-:Y:S01]  /*aea0*/  @!P3 STG.E.U8 desc[UR22][R26.64+0xc1], R3 ;  /* 0x0000c1031a00b986 */ /* 0x0001e2000c101116 */
[----:B------:R-:W-:Y:S05]  /*aeb0*/  @P4 BRA `(.L_x_242) ;  /* 0x0000000000044947 */ /* 0x000fea0003800000 */
[----:B------:R3:W5:Y:S02]  /*aec0*/  LDG.E.U8 R0, desc[UR22][R28.64+0xc8] ;  /* 0x0000c8161c007981 */ /* 0x000764000c1e1100 */
.L_x_242:
[----:B------:R-:W-:Y:S05]  /*aed0*/  BSYNC B1 ;  /* 0x0000000000017941 */ /* 0x000fea0003800000 */
.L_x_241:
[----:B------:R-:W2:Y:S01]  /*aee0*/  LDL.LU R2, [R1+0x8] ;  /* 0x0000080001027983 */ /* 0x000ea20000300800 */
        /* <DEDUP_REMOVED lines=12> */
.L_x_244:
[----:B------:R-:W-:Y:S05]  /*afb0*/  BSYNC B1 ;  /* 0x0000000000017941 */ /* 0x000fea0003800000 */
.L_x_243:
        /* <DEDUP_REMOVED lines=13> */
.L_x_246:
[----:B------:R-:W-:Y:S05]  /*b090*/  BSYNC B1 ;  /* 0x0000000000017941 */ /* 0x000fea0003800000 */
.L_x_245:
        /* <DEDUP_REMOVED lines=13> */
.L_x_248:
[----:B------:R-:W-:Y:S05]  /*b170*/  BSYNC B1 ;  /* 0x0000000000017941 */ /* 0x000fea0003800000 */
.L_x_247:
        /* <DEDUP_REMOVED lines=13> */
.L_x_250:
[----:B------:R-:W-:Y:S05]  /*b250*/  BSYNC B1 ;  /* 0x0000000000017941 */ /* 0x000fea0003800000 */
.L_x_249:
        /* <DEDUP_REMOVED lines=13> */
.L_x_252:
[----:B------:R-:W-:Y:S05]  /*b330*/  BSYNC B1 ;  /* 0x0000000000017941 */ /* 0x000fea0003800000 */
.L_x_251:
        /* <DEDUP_REMOVED lines=13> */
.L_x_254:
[----:B------:R-:W-:Y:S05]  /*b410*/  BSYNC B1 ;  /* 0x0000000000017941 */ /* 0x000fea0003800000 */
.L_x_253:
        /* <DEDUP_REMOVED lines=13> */
.L_x_256:
[----:B------:R-:W-:Y:S05]  /*b4f0*/  BSYNC B1 ;  /* 0x0000000000017941 */ /* 0x000fea0003800000 */
.L_x_255:
        /* <DEDUP_REMOVED lines=13> */
.L_x_258:
[----:B------:R-:W-:Y:S05]  /*b5d0*/  BSYNC B1 ;  /* 0x0000000000017941 */ /* 0x000fea0003800000 */
.L_x_257:
        /* <DEDUP_REMOVED lines=13> */
.L_x_260:
[----:B------:R-:W-:Y:S05]  /*b6b0*/  BSYNC B1 ;  /* 0x0000000000017941 */ /* 0x000fea0003800000 */
.L_x_259:
        /* <DEDUP_REMOVED lines=13> */
.L_x_262:
[----:B------:R-:W-:Y:S05]  /*b790*/  BSYNC B1 ;  /* 0x0000000000017941 */ /* 0x000fea0003800000 */
.L_x_261:
        /* <DEDUP_REMOVED lines=13> */
.L_x_264:
[----:B------:R-:W-:Y:S05]  /*b870*/  BSYNC B1 ;  /* 0x0000000000017941 */ /* 0x000fea0003800000 */
.L_x_263:
        /* <DEDUP_REMOVED lines=13> */
.L_x_266:
[----:B------:R-:W-:Y:S05]  /*b950*/  BSYNC B1 ;  /* 0x0000000000017941 */ /* 0x000fea0003800000 */
.L_x_265:
        /* <DEDUP_REMOVED lines=13> */
.L_x_268:
[----:B------:R-:W-:Y:S05]  /*ba30*/  BSYNC B1 ;  /* 0x0000000000017941 */ /* 0x000fea0003800000 */
.L_x_267:
        /* <DEDUP_REMOVED lines=13> */
.L_x_270:
[----:B------:R-:W-:Y:S05]  /*bb10*/  BSYNC B1 ;  /* 0x0000000000017941 */ /* 0x000fea0003800000 */
.L_x_269:
        /* <DEDUP_REMOVED lines=13> */
.L_x_272:
[----:B------:R-:W-:Y:S05]  /*bbf0*/  BSYNC B1 ;  /* 0x0000000000017941 */ /* 0x000fea0003800000 */
.L_x_271:
        /* <DEDUP_REMOVED lines=13> */
.L_x_274:
[----:B------:R-:W-:Y:S05]  /*bcd0*/  BSYNC B1 ;  /* 0x0000000000017941 */ /* 0x000fea0003800000 */
.L_x_273:
        /* <DEDUP_REMOVED lines=13> */
.L_x_276:
[----:B------:R-:W-:Y:S05]  /*bdb0*/  BSYNC B1 ;  /* 0x0000000000017941 */ /* 0x000fea0003800000 */
.L_x_275:
        /* <DEDUP_REMOVED lines=13> */
.L_x_278:
[----:B------:R-:W-:Y:S05]  /*be90*/  BSYNC B1 ;  /* 0x0000000000017941 */ /* 0x000fea0003800000 */
.L_x_277:
        /* <DEDUP_REMOVED lines=13> */
.L_x_280:
[----:B------:R-:W-:Y:S05]  /*bf70*/  BSYNC B1 ;  /* 0x0000000000017941 */ /* 0x000fea0003800000 */
.L_x_279:
        /* <DEDUP_REMOVED lines=13> */
.L_x_282:
[----:B------:R-:W-:Y:S05]  /*c050*/  BSYNC B1 ;  /* 0x0000000000017941 */ /* 0x000fea0003800000 */
.L_x_281:
        /* <DEDUP_REMOVED lines=13> */
.L_x_284:
[----:B------:R-:W-:Y:S05]  /*c130*/  BSYNC B1 ;  /* 0x0000000000017941 */ /* 0x000fea0003800000 */
.L_x_283:
        /* <DEDUP_REMOVED lines=13> */
.L_x_286:
[----:B------:R-:W-:Y:S05]  /*c210*/  BSYNC B1 ;  /* 0x0000000000017941 */ /* 0x000fea0003800000 */
.L_x_285:
        /* <DEDUP_REMOVED lines=13> */
.L_x_288:
[----:B------:R-:W-:Y:S05]  /*c2f0*/  BSYNC B1 ;  /* 0x0000000000017941 */ /* 0x000fea0003800000 */
.L_x_287:
        /* <DEDUP_REMOVED lines=13> */
.L_x_290:
[----:B------:R-:W-:Y:S05]  /*c3d0*/  BSYNC B1 ;  /* 0x0000000000017941 */ /* 0x000fea0003800000 */
.L_x_289:
        /* <DEDUP_REMOVED lines=13> */
.L_x_292:
[----:B------:R-:W-:Y:S05]  /*c4b0*/  BSYNC B1 ;  /* 0x0000000000017941 */ /* 0x000fea0003800000 */
.L_x_291:
        /* <DEDUP_REMOVED lines=13> */
.L_x_294:
[----:B------:R-:W-:Y:S05]  /*c590*/  BSYNC B1 ;  /* 0x0000000000017941 */ /* 0x000fea0003800000 */
.L_x_293:
        /* <DEDUP_REMOVED lines=13> */
.L_x_296:
[----:B------:R-:W-:Y:S05]  /*c670*/  BSYNC B1 ;  /* 0x0000000000017941 */ /* 0x000fea0003800000 */
.L_x_295:
[----:B------:R-:W-:Y:S05]  /*c680*/  @P1 BRA `(.L_x_297) ;  /* 0x0000002000a41947 */ /* 0x000fea0003800000 */
[----:B------:R-:W2:Y:S01]  /*c690*/  LDL.LU R2, [R1+0x74] ;  /* 0x0000740001027983 */ /* 0x000ea20000300800 */
[----:B-----5:R-:W-:-:S04]  /*c6a0*/  LOP3.LUT R0, R0, 0xff, RZ, 0xc0, !PT ;  /* 0x000000ff00007812 */ /* 0x020fc800078ec0ff */
[----:B------:R-:W-:-:S05]  /*c6b0*/  F2FP.F16.E4M3.UNPACK_B R0, R0 ;  /* 0x00000000ff00723e */ /* 0x000fca00020006ff */
[----:B------:R-:W-:-:S05]  /*c6c0*/  HADD2.F32 R0, -RZ, R0.H0_H0 ;  /* 0x20000000ff007230 */ /* 0x000fca0000004100 */
[----:B------:R-:W-:-:S04]  /*c6d0*/  FMUL R0, R0, UR26 ;  /* 0x0000001a00007c20 */ /* 0x000fc80008400000 */
[----:B--2---:R-:W-:-:S05]  /*c6e0*/  FFMA R0, R2, UR25, R0 ;  /* 0x0000001902007c23 */ /* 0x004fca0008000000 */
[----:B0-----:R-:W-:-:S05]  /*c6f0*/  F2FP.SATFINITE.E4M3.F32.PACK_AB_MERGE_C R3, RZ, R0, RZ ;  /* 0x00000000ff03723e */ /* 0x001fca00048070ff */
[----:B------:R0:W-:Y:S01]  /*c700*/  STG.E.U8 desc[UR22][R26.64+0xf9], R3 ;  /* 0x0000f9031a007986 */ /* 0x0001e2000c101116 */
[----:B------:R-:W-:Y:S05]  /*c710*/  BRA `(.L_x_297) ;  /* 0x0000002000807947 */ /* 0x000fea0003800000 */
.L_x_40:
[C---:B------:R-:W-:Y:S01]  /*c720*/  ISETP.GE.AND P1, PT, R39.reuse, 0x1, PT ;  /* 0x000000012700780c */ /* 0x040fe20003f26270 */
[----:B------:R-:W-:Y:S01]  /*c730*/  FMUL R226, R226, UR25 ;  /* 0x00000019e2e27c20 */ /* 0x000fe20008400000 */
[----:B------:R-:W2:Y:S01]  /*c740*/  LDL.LU R227, [R1+0x10] ;  /* 0x0000100001e37983 */ /* 0x000ea20000300800 */
[----:B------:R-:W-:Y:S01]  /*c750*/  ISETP.GE.AND P0, PT, R39, 0x9, PT ;  /* 0x000000092700780c */ /* 0x000fe20003f06270 */
[----:B------:R-:W-:Y:S01]  /*c760*/  FMUL R225, R225, UR25 ;  /* 0x00000019e1e17c20 */ /* 0x000fe20008400000 */
[C---:B------:R-:W-:Y:S02]  /*c770*/  ISETP.LT.OR P4, PT, R34.reuse, 0x1, !P1 ;  /* 0x000000012200780c */ /* 0x040fe40004f81670 */
[C---:B------:R-:W-:Y:S02]  /*c780*/  ISETP.LT.OR P5, PT, R34.reuse, 0x2, !P1 ;  /* 0x000000022200780c */ /* 0x040fe40004fa1670 */
[----:B------:R-:W-:Y:S02]  /*c790*/  F2FP.SATFINITE.E4M3.F32.PACK_AB_MERGE_C R29, RZ, R226, RZ ;  /* 0x000000e2ff1d723e */ /* 0x000fe400048070ff */
[----:B------:R-:W-:Y:S01]  /*c7a0*/  ISETP.LT.OR P3, PT, R34, 0x1, !P0 ;  /* 0x000000012200780c */ /* 0x000fe20004761670 */
[----:B------:R-:W-:Y:S01]  /*c7b0*/  FMUL R224, R224, UR25 ;  /* 0x00000019e0e07c20 */ /* 0x000fe20008400000 */
[----:B------:R-:W-:Y:S01]  /*c7c0*/  ISETP.LT.OR P6, PT, R34, 0xa, !P1 ;  /* 0x0000000a2200780c */ /* 0x000fe20004fc1670 */
[----:B------:R-:W-:Y:S01]  /*c7d0*/  FMUL R223, R223, UR25 ;  /* 0x00000019dfdf7c20 */ /* 0x000fe20008400000 */
[----:B------:R-:W-:Y:S01]  /*c7e0*/  F2FP.SATFINITE.E4M3.F32.PACK_AB_MERGE_C R225, RZ, R225, RZ ;  /* 0x000000e1ffe1723e */ /* 0x000fe200048070ff */
[----:B------:R-:W-:Y:S01]  /*c7f0*/  FMUL R221, R221, UR25 ;  /* 0x00000019dddd7c20 */ /* 0x000fe20008400000 */
[----:B------:R-:W-:Y:S01]  /*c800*/  FMUL R222, R222, UR25 ;  /* 0x00000019dede7c20 */ /* 0x000fe20008400000 */
[----:B------:R0:W-:Y:S01]  /*c810*/  @!P4 STG.E.U8 desc[UR22][R24.64], R29 ;  /* 0x0000001d1800c986 */ /* 0x0001e2000c101116 */
[----:B------:R-:W-:-:S02]  /*c820*/  ISETP.LT.OR P4, PT, R34, 0x2, !P0 ;  /* 0x000000022200780c */ /* 0x000fc40004781670 */
[----:B------:R-:W-:Y:S01]  /*c830*/  F2FP.SATFINITE.E4M3.F32.PACK_AB_MERGE_C R31, RZ, R224, RZ ;  /* 0x000000e0ff1f723e */ /* 0x000fe200048070ff */
[----:B------:R3:W-:Y:S01]  /*c840*/  @!P5 STG.E.U8 desc[UR22][R24.64+0x1], R225 ;  /* 0x000001e11800d986 */ /* 0x0007e2000c101116 */
[----:B------:R-:W-:Y:S02]  /*c850*/  ISETP.LT.OR P5, PT, R34, 0x9, !P1 ;  /* 0x000000092200780c */ /* 0x000fe40004fa1670 */
[----:B------:R-:W-:Y:S01]  /*c860*/  F2FP.SATFINITE.E4M3.F32.PACK_AB_MERGE_C R223, RZ, R223, RZ ;  /* 0x000000dfffdf723e */ /* 0x000fe200048070ff */
[----:B------:R-:W-:Y:S01]  /*c870*/  FMUL R220, R220, UR25 ;  /* 0x00000019dcdc7c20 */ /* 0x000fe20008400000 */
[----:B------:R-:W-:Y:S01]  /*c880*/  F2FP.SATFINITE.E4M3.F32.PACK_AB_MERGE_C R221, RZ, R221, RZ ;  /* 0x000000ddffdd723e */ /* 0x000fe200048070ff */
[----:B------:R-:W-:Y:S01]  /*c890*/  @!P3 STG.E.U8 desc[UR22][R26.64], R31 ;  /* 0x0000001f1a00b986 */ /* 0x000fe2000c101116 */
[----:B------:R-:W-:-:S03]  /*c8a0*/  ISETP.LT.OR P3, PT, R34, 0x9, !P0 ;  /* 0x000000092200780c */ /* 0x000fc60004761670 */
[----:B------:R-:W-:Y:S01]  /*c8b0*/  @!P4 STG.E.U8 desc[UR22][R26.64+0x1], R223 ;  /* 0x000001df1a00c986 */ /* 0x000fe2000c101116 */
[----:B------:R-:W-:-:S03]  /*c8c0*/  ISETP.LT.OR P4, PT, R34, 0xa, !P0 ;  /* 0x0000000a2200780c */ /* 0x000fc60004781670 */
[----:B------:R-:W-:Y:S01]  /*c8d0*/  @!P6 STG.E.U8 desc[UR22][R24.64+0x9], R221 ;  /* 0x000009dd1800e986 */ /* 0x000fe2000c101116 */
[C---:B------:R-:W-:Y:S01]  /*c8e0*/  ISETP.LT.OR P6, PT, R34.reuse, 0x12, !P1 ;  /* 0x000000122200780c */ /* 0x040fe20004fc1670 */
[----:B------:R-:W-:Y:S01]  /*c8f0*/  FMUL R219, R219, UR25 ;  /* 0x00000019dbdb7c20 */ /* 0x000fe20008400000 */
[----:B0-----:R-:W-:Y:S01]  /*c900*/  F2FP.SATFINITE.E4M3.F32.PACK_AB_MERGE_C R29, RZ, R222, RZ ;  /* 0x000000deff1d723e */ /* 0x001fe200048070ff */
[----:B------:R-:W-:Y:S01]  /*c910*/  FMUL R217, R217, UR25 ;  /* 0x00000019d9d97c20 */ /* 0x000fe20008400000 */
[----:B------:R-:W4:Y:S01]  /*c920*/  LDL.LU R226, [R1+0xc] ;  /* 0x00000c0001e27983 */ /* 0x000f220000300800 */
[----:B------:R-:W-:Y:S02]  /*c930*/  F2FP.SATFINITE.E4M3.F32.PACK_AB_MERGE_C R33, RZ, R220, RZ ;  /* 0x000000dcff21723e */ /* 0x000fe400048070ff */
[----:B------:R-:W-:Y:S01]  /*c940*/  F2FP.SATFINITE.E4M3.F32.PACK_AB_MERGE_C R219, RZ, R219, RZ ;  /* 0x000000dbffdb723e */ /* 0x000fe200048070ff */
[----:B------:R0:W-:Y:S01]  /*c950*/  @!P5 STG.E.U8 desc[UR22][R24.64+0x8], R29 ;  /* 0x0000081d1800d986 */ /* 0x0001e2000c101116 */
[----:B------:R-:W-:-:S02]  /*c960*/  ISETP.LT.OR P5, PT, R34, 0x11, !P1 ;  /* 0x000000112200780c */ /* 0x000fc40004fa1670 */
[----:B------:R-:W-:Y:S01]  /*c970*/  F2FP.SATFINITE.E4M3.F32.PACK_AB_MERGE_C R217, RZ, R217, RZ ;  /* 0x000000d9ffd9723e */ /* 0x000fe200048070ff */
[----:B---3--:R-:W3:Y:S01]  /*c980*/  LDL.LU R225, [R1+0x8] ;  /* 0x0000080001e17983 */ /* 0x008ee20000300800 */
[----:B------:R-:W-:-:S03]  /*c990*/  FMUL R218, R218, UR25 ;  /* 0x00000019dada7c20 */ /* 0x000fc60008400000 */
[----:B------:R-:W4:Y:S04]  /*c9a0*/  LDL.LU R224, [R1+0x4] ;  /* 0x0000040001e07983 */ /* 0x000f280000300800 */
[----:B------:R-:W3:Y:S01]  /*c9b0*/  LDL.LU R222, [R1] ;  /* 0x0000000001de7983 */ /* 0x000ee20000300800 */
[----:B0-----:R-:W-:Y:S01]  /*c9c0*/  F2FP.SATFINITE.E4M3.F32.PACK_AB_MERGE_C R29, RZ, R218, RZ ;  /* 0x000000daff1d723e */ /* 0x001fe200048070ff */
[----:B------:R-:W-:Y:S01]  /*c9d0*/  FMUL R216, R216, UR25 ;  /* 0x00000019d8d87c20 */ /* 0x000fe20008400000 */
[----:B------:R-:W-:Y:S01]  /*c9e0*/  FMUL R215, R215, UR25 ;  /* 0x00000019d7d77c20 */ /* 0x000fe20008400000 */
[----:B------:R0:W-:Y:S01]  /*c9f0*/  @!P3 STG.E.U8 desc[UR22][R26.64+0x8], R33 ;  /* 0x000008211a00b986 */ /* 0x0001e2000c101116 */
[C---:B------:R-:W-:Y:S01]  /*ca00*/  ISETP.LT.OR P3, PT, R34.reuse, 0x11, !P0 ;  /* 0x000000112200780c */ /* 0x040fe20004761670 */
[----:B------:R-:W-:Y:S01]  /*ca10*/  FMUL R213, R213, UR25 ;  /* 0x00000019d5d57c20 */ /* 0x000fe20008400000 */
[----:B------:R-:W-:Y:S01]  /*ca20*/  F2FP.SATFINITE.E4M3.F32.PACK_AB_MERGE_C R31, RZ, R216, RZ ;  /* 0x000000d8ff1f723e */ /* 0x000fe200048070ff */
[----:B------:R-:W-:Y:S01]  /*ca30*/  @!P4 STG.E.U8 desc[UR22][R26.64+0x9], R219 ;  /* 0x000009db1a00c986 */ /* 0x000fe2000c101116 */
[----:B------:R-:W-:Y:S01]  /*ca40*/  ISETP.LT.OR P4, PT, R34, 0x12, !P0 ;  /* 0x000000122200780c */ /* 0x000fe20004781670 */
[----:B------:R-:W-:Y:S01]  /*ca50*/  FMUL R214, R214, UR25 ;  /* 0x00000019d6d67c20 */ /* 0x000fe20008400000 */
[----:B------:R-:W-:Y:S01]  /*ca60*/  F2FP.SATFINITE.E4M3.F32.PACK_AB_MERGE_C R215, RZ, R215, RZ ;  /* 0x000000d7ffd7723e */ /* 0x000fe200048070ff */
[----:B------:R-:W-:Y:S01]  /*ca70*/  @!P6 STG.E.U8 desc[UR22][R24.64+0x11], R217 ;  /* 0x000011d91800e986 */ /* 0x000fe2000c101116 */
[----:B------:R-:W-:Y:S01]  /*ca80*/  ISETP.LT.OR P6, PT, R34, 0x1a, !P1 ;  /* 0x0000001a2200780c */ /* 0x000fe20004fc1670 */
[----:B------:R-:W-:Y:S01]  /*ca90*/  FMUL R212, R212, UR25 ;  /* 0x00000019d4d47c20 */ /* 0x000fe20008400000 */
[----:B------:R-:W-:Y:S01]  /*caa0*/  F2FP.SATFINITE.E4M3.F32.PACK_AB_MERGE_C R213, RZ, R213, RZ ;  /* 0x000000d5ffd5723e */ /* 0x000fe200048070ff */
[----:B------:R1:W-:Y:S01]  /*cab0*/  @!P5 STG.E.U8 desc[UR22][R24.64+0x10], R29 ;  /* 0x0000101d1800d986 */ /* 0x0003e2000c101116 */
[C---:B------:R-:W-:Y:S01]  /*cac0*/  ISETP.LT.OR P5, PT, R34.reuse, 0x19, !P1 ;  /* 0x000000192200780c */ /* 0x040fe20004fa1670 */
[----:B------:R-:W-:Y:S01]  /*cad0*/  FMUL R211, R211, UR25 ;  /* 0x00000019d3d37c20 */ /* 0x000fe20008400000 */
[----:B------:R-:W-:Y:S01]  /*cae0*/  FMUL R209, R209, UR25 ;  /* 0x00000019d1d17c20 */ /* 0x000fe20008400000 */
[----:B------:R1:W-:Y:S01]  /*caf0*/  @!P3 STG.E.U8 desc[UR22][R26.64+0x10], R31 ;  /* 0x0000101f1a00b986 */ /* 0x0003e2000c101116 */
[----:B------:R-:W-:Y:S01]  /*cb00*/  ISETP.LT.OR P3, PT, R34, 0x19, !P0 ;  /* 0x000000192200780c */ /* 0x000fe20004761670 */
[----:B------:R-:W-:Y:S01]  /*cb10*/  FMUL R210, R210, UR25 ;  /* 0x00000019d2d27c20 */ /* 0x000fe20008400000 */
[----:B0-----:R-:W-:Y:S01]  /*cb20*/  F2FP.SATFINITE.E4M3.F32.PACK_AB_MERGE_C R33, RZ, R212, RZ ;  /* 0x000000d4ff21723e */ /* 0x001fe200048070ff */
[----:B------:R-:W-:Y:S01]  /*cb30*/  @!P4 STG.E.U8 desc[UR22][R26.64+0x11], R215 ;  /* 0x000011d71a00c986 */ /* 0x000fe2000c101116 */
[----:B------:R-:W-:Y:S01]  /*cb40*/  ISETP.LT.OR P4, PT, R34, 0x1a, !P0 ;  /* 0x0000001a2200780c */ /* 0x000fe20004781670 */
[----:B------:R-:W-:Y:S01]  /*cb50*/  FMUL R208, R208, UR25 ;  /* 0x00000019d0d07c20 */ /* 0x000fe20008400000 */
[----:B------:R-:W-:Y:S01]  /*cb60*/  F2FP.SATFINITE.E4M3.F32.PACK_AB_MERGE_C R211, RZ, R211, RZ ;  /* 0x000000d3ffd3723e */ /* 0x000fe200048070ff */
[----:B------:R-:W-:Y:S01]  /*cb70*/  @!P6 STG.E.U8 desc[UR22][R24.64+0x19], R213 ;  /* 0x000019d51800e986 */ /* 0x000fe2000c101116 */
[----:B------:R-:W-:Y:S01]  /*cb80*/  ISETP.LT.OR P6, PT, R34, 0x22, !P1 ;  /* 0x000000222200780c */ /* 0x000fe20004fc1670 */
[----:B------:R-:W-:Y:S01]  /*cb90*/  FMUL R207, R207, UR25 ;  /* 0x00000019cfcf7c20 */ /* 0x000fe20008400000 */
[----:B-1----:R-:W-:Y:S01]  /*cba0*/  F2FP.SATFINITE.E4M3.F32.PACK_AB_MERGE_C R29, RZ, R214, RZ ;  /* 0x000000d6ff1d723e */ /* 0x002fe200048070ff */
[----:B------:R-:W-:Y:S01]  /*cbb0*/  FMUL R205, R205, UR25 ;  /* 0x00000019cdcd7c20 */ /* 0x000fe20008400000 */
[----:B------:R-:W-:Y:S01]  /*cbc0*/  F2FP.SATFINITE.E4M3.F32.PACK_AB_MERGE_C R209, RZ, R209, RZ ;  /* 0x000000d1ffd1723e */ /* 0x000fe200048070ff */
[----:B------:R-:W-:Y:S01]  /*cbd0*/  FMUL R206, R206, UR25 ;  /* 0x00000019cece7c20 */ /* 0x000fe20008400000 */
[----:B------:R-:W-:Y:S01]  /*cbe0*/  F2FP.SATFINITE.E4M3.F32.PACK_AB_MERGE_C R31, RZ, R208, RZ ;  /* 0x000000d0ff1f723e */ /* 0x000fe200048070ff */
[----:B------:R0:W-:Y:S01]  /*cbf0*/  @!P5 STG.E.U8 desc[UR22][R24.64+0x18], R29 ;  /* 0x0000181d1800d986 */ /* 0x0001e2000c101116 */
[----:B------:R-:W-:Y:S01]  /*cc00*/  ISETP.LT.OR P5, PT, R34, 0x21, !P1 ;  /* 0x000000212200780c */ /* 0x000fe20004fa1670 */
[----:B------:R-:W-:Y:S01]  /*cc10*/  FMUL R204, R204, UR25 ;  /* 0x00000019cccc7c20 */ /* 0x000fe20008400000 */
[----:B------:R-:W-:Y:S01]  /*cc20*/  F2FP.SATFINITE.E4M3.F32.PACK_AB_MERGE_C R207, RZ, R207, RZ ;  /* 0x000000cfffcf723e */ /* 0x000fe200048070ff */
[----:B------:R1:W-:Y:S01]  /*cc30*/  @!P3 STG.E.U8 desc[UR22][R26.64+0x18], R33 ;  /* 0x000018211a00b986 */ /* 0x0003e2000c101116 */
[C---:B------:R-:W-:Y:S01]  /*cc40*/  ISETP.LT.OR P3, PT, R34.reuse, 0x21, !P0 ;  /* 0x000000212200780c */ /* 0x040fe20004761670 */
[----:B------:R-:W-:Y:S01]  /*cc50*/  FMUL R203, R203, UR25 ;  /* 0x00000019cbcb7c20 */ /* 0x000fe20008400000 */
[----:B------:R-:W-:Y:S01]  /*cc60*/  F2FP.SATFINITE.E4M3.F32.PACK_AB_MERGE_C R205, RZ, R205, RZ ;  /* 0x000000cdffcd723e */ /* 0x000fe200048070ff */
[----:B------:R-:W-:Y:S01]  /*cc70*/  @!P4 STG.E.U8 desc[UR22][R26.64+0x19], R211 ;  /* 0x000019d31a00c986 */ /* 0x000fe2000c101116 */
[C---:B------:R-:W-:Y:S01]  /*cc80*/  ISETP.LT.OR P4, PT, R34.reuse, 0x22, !P0 ;  /* 0x000000222200780c */ /* 0x040fe20004781670 */
[----:B------:R-:W-:Y:S01]  /*cc90*/  FMUL R201, R201, UR25 ;  /* 0x00000019c9c97c20 */ /* 0x000fe20008400000 */
[----:B------:R-:W-:Y:S01]  /*cca0*/  F2FP.SATFINITE.E4M3.F32.PACK_AB_MERGE_C R203, RZ, R203, RZ ;  /* 0x000000cbffcb723e */ /* 0x000fe200048070ff */
[----:B------:R-:W-:Y:S01]  /*ccb0*/  @!P6 STG.E.U8 desc[UR22][R24.64+0x21], R209 ;  /* 0x000021d11800e986 */ /* 0x000fe2000c101116 */
[----:B------:R-:W-:Y:S01]  /*ccc0*/  ISETP.LT.OR P6, PT, R34, 0x2a, !P1 ;  /* 0x0000002a2200780c */ /* 0x000fe20004fc1670 */
[----:B------:R-:W-:Y:S01]  /*ccd0*/  FMUL R202, R202, UR25 ;  /* 0x00000019caca7c20 */ /* 0x000fe20008400000 */
[----:B0-----:R-:W-:Y:S01]  /*cce0*/  F2FP.SATFINITE.E4M3.F32.PACK_AB_MERGE_C R29, RZ, R210, RZ ;  /* 0x000000d2ff1d723e */ /* 0x001fe200048070ff */
[----:B------:R-:W-:Y:S01]  /*ccf0*/  FMUL R200, R200, UR25 ;  /* 0x00000019c8c87c20 */ /* 0x000fe20008400000 */
[----:B-1----:R-:W-:Y:S01]  /*cd00*/  F2FP.SATFINITE.E4M3.F32.PACK_AB_MERGE_C R33, RZ, R204, RZ ;  /* 0x000000ccff21723e */ /* 0x002fe200048070ff */
[----:B------:R-:W-:Y:S01]  /*cd10*/  FMUL R199, R199, UR25 ;  /* 0x00000019c7c77c20 */ /* 0x000fe20008400000 */
[----:B------:R-:W-:Y:S01]  /*cd20*/  F2FP.SATFINITE.E4M3.F32.PACK_AB_MERGE_C R201, RZ, R201, RZ ;  /* 0x000000c9ffc9723e */ /* 0x000fe200048070ff */
[----:B------:R0:W-:Y:S01]  /*cd30*/  @!P5 STG.E.U8 desc[UR22][R24.64+0x20], R29 ;  /* 0x0000201d1800d986 */ /* 0x0001e2000c101116 */
[C---:B------:R-:W-:Y:S01]  /*cd40*/  ISETP.LT.OR P5, PT, R34.reuse, 0x29, !P1 ;  /* 0x000000292200780c */ /* 0x040fe20004fa1670 */
[----:B------:R-:W-:Y:S01]  /*cd50*/  FMUL R197, R197, UR25 ;  /* 0x00000019c5c57c20 */ /* 0x000fe20008400000 */
[----:B------:R-:W-:Y:S01]  /*cd60*/  F2FP.SATFINITE.E4M3.F32.PACK_AB_MERGE_C R199, RZ, R199, RZ ;  /* 0x000000c7ffc7723e */ /* 0x000fe200048070ff */
[----:B------:R1:W-:Y:S01]  /*cd70*/  @!P3 STG.E.U8 desc[UR22][R26.64+0x20], R31 ;  /* 0x0000201f1a00b986 */ /* 0x0003e2000c101116 */
[----:B------:R-:W-:Y:S01]  /*cd80*/  ISETP.LT.OR P3, PT, R34, 0x29, !P0 ;  /* 0x000000292200780c */ /* 0x000fe20004761670 */
[----:B------:R-:W-:Y:S01]  /*cd90*/  FMUL R198, R198, UR25 ;  /* 0x00000019c6c67c20 */ /* 0x000fe20008400000 */
[----:B------:R-:W-:Y:S01]  /*cda0*/  F2FP.SATFINITE.E4M3.F32.PACK_AB_MERGE_C R197, RZ, R197, RZ ;  /* 0x000000c5ffc5723e */ /* 0x000fe200048070ff */
[----:B------:R-:W-:Y:S01]  /*cdb0*/  @!P4 STG.E.U8 desc[UR22][R26.64+0x21], R207 ;  /* 0x000021cf1a00c986 */ /* 0x000fe2000c101116 */
[----:B------:R-:W-:Y:S01]  /*cdc0*/  ISETP.LT.OR P4, PT, R34, 0x2a, !P0 ;  /* 0x0000002a2200780c */ /* 0x000fe20004781670 */
[----:B------:R-:W-:Y:S01]  /*cdd0*/  FMUL R196, R196, UR25 ;  /* 0x00000019c4c47c20 */ /* 0x000fe20008400000 */
[----:B------:R-:W-:Y:S01]  /*cde0*/  FMUL R195, R195, UR25 ;  /* 0x00000019c3c37c20 */ /* 0x000fe20008400000 */
        /* <DEDUP_REMOVED lines=27> */
[----:B------:R-:W-:Y:S01]  /*cfa0*/  FMUL R186, R186, UR25 ;  /* 0x00000019baba7c20 */ /* 0x000fe20008400000 */
        /* <DEDUP_REMOVED lines=154> */
[----:B-----5:R-:W-:Y:S01]  /*d950*/  FMUL R5, R5, UR25 ;  /* 0x0000001905057c20 */ /* 0x020fe20008400000 */
[----:B0-----:R-:W-:Y:S01]  /*d960*/  F2FP.SATFINITE.E4M3.F32.PACK_AB_MERGE_C R29, RZ, R170, RZ ;  /* 0x000000aaff1d723e */ /* 0x001fe200048070ff */
[----:B------:R-:W-:Y:S01]  /*d970*/  FMUL R0, R0, UR25 ;  /* 0x0000001900007c20 */ /* 0x000fe20008400000 */
[----:B-1----:R-:W-:Y:S01]  /*d980*/  F2FP.SATFINITE.E4M3.F32.PACK_AB_MERGE_C R33, RZ, R164, RZ ;  /* 0x000000a4ff21723e */ /* 0x002fe200048070ff */
[----:B------:R-:W-:Y:S01]  /*d990*/  FMUL R6, R6, UR25 ;  /* 0x0000001906067c20 */ /* 0x000fe20008400000 */
[----:B------:R-:W-:Y:S01]  /*d9a0*/  F2FP.SATFINITE.E4M3.F32.PACK_AB_MERGE_C R7, RZ, R7, RZ ;  /* 0x00000007ff07723e */ /* 0x000fe200048070ff */
[----:B------:R0:W-:Y:S01]  /*d9b0*/  @!P5 STG.E.U8 desc[UR22][R24.64+0x70], R29 ;  /* 0x0000701d1800d986 */ /* 0x0001e2000c101116 */
[----:B------:R-:W-:Y:S01]  /*d9c0*/  ISETP.LT.OR P5, PT, R34, 0x79, !P1 ;  /* 0x000000792200780c */ /* 0x000fe20004fa1670 */
[----:B------:R-:W-:Y:S01]  /*d9d0*/  FMUL R2, R2, UR25 ;  /* 0x0000001902027c20 */ /* 0x000fe20008400000 */
[----:B------:R-:W-:Y:S01]  /*d9e0*/  F2FP.SATFINITE.E4M3.F32.PACK_AB_MERGE_C R5, RZ, R5, RZ ;  /* 0x00000005ff05723e */ /* 0x000fe200048070ff */
[----:B------:R1:W-:Y:S01]  /*d9f0*/  @!P3 STG.E.U8 desc[UR22][R26.64+0x70], R31 ;  /* 0x0000701f1a00b986 */ /* 0x0003e2000c101116 */
[----:B------:R-:W-:Y:S01]  /*da00*/  ISETP.LT.OR P3, PT, R34, 0x79, !P0 ;  /* 0x000000792200780c */ /* 0x000fe20004761670 */
[----:B------:R-:W-:Y:S01]  /*da10*/  FMUL R3, R3, UR25 ;  /* 0x0000001903037c20 */ /* 0x000fe20008400000 */
[----:B------:R-:W-:Y:S01]  /*da20*/  FMUL R4, R4, UR25 ;  /* 0x0000001904047c20 */ /* 0x000fe20008400000 */
[----:B------:R-:W-:Y:S01]  /*da30*/  @!P4 STG.E.U8 desc[UR22][R26.64+0x71], R167 ;  /* 0x000071a71a00c986 */ /* 0x000fe2000c101116 */
[----:B------:R-:W-:-:S03]  /*da40*/  ISETP.LT.OR P4, PT, R34, 0x7a, !P0 ;  /* 0x0000007a2200780c */ /* 0x000fc60004781670 */
[----:B------:R-:W-:Y:S01]  /*da50*/  @!P6 STG.E.U8 desc[UR22][R24.64+0x79], R165 ;  /* 0x000079a51800e986 */ /* 0x000fe2000c101116 */
[----:B------:R-:W-:Y:S02]  /*da60*/  ISETP.LT.OR P6, PT, R34, 0x82, !P1 ;  /* 0x000000822200780c */ /* 0x000fe40004fc1670 */
[----:B0-----:R-:W-:Y:S01]  /*da70*/  F2FP.SATFINITE.E4M3.F32.PACK_AB_MERGE_C R29, RZ, R166, RZ ;  /* 0x000000a6ff1d723e */ /* 0x001fe200048070ff */
[----:B------:R-:W4:Y:S01]  /*da80*/  LDL.LU R220, [R1+0x14] ;  /* 0x0000140001dc7983 */ /* 0x000f220000300800 */
[----:B-1----:R-:W-:-:S03]  /*da90*/  F2FP.SATFINITE.E4M3.F32.PACK_AB_MERGE_C R31, RZ, R160, RZ ;  /* 0x000000a0ff1f723e */ /* 0x002fc600048070ff */
[----:B------:R0:W-:Y:S01]  /*daa0*/  @!P5 STG.E.U8 desc[UR22][R24.64+0x78], R29 ;  /* 0x0000781d1800d986 */ /* 0x0001e2000c101116 */
[----:B------:R-:W-:-:S03]  /*dab0*/  ISETP.LT.OR P5, PT, R34, 0x81, !P1 ;  /* 0x000000812200780c */ /* 0x000fc60004fa1670 */
[----:B------:R1:W-:Y:S01]  /*dac0*/  @!P3 STG.E.U8 desc[UR22][R26.64+0x78], R33 ;  /* 0x000078211a00b986 */ /* 0x0003e2000c101116 */
[----:B------:R-:W-:-:S03]  /*dad0*/  ISETP.LT.OR P3, PT, R34, 0x81, !P0 ;  /* 0x000000812200780c */ /* 0x000fc60004761670 */
        /* <DEDUP_REMOVED lines=26> */
[----:B0-----:R-:W-:Y:S02]  /*dc80*/  F2FP.SATFINITE.E4M3.F32.PACK_AB_MERGE_C R29, RZ, R154, RZ ;  /* 0x0000009aff1d723e */ /* 0x001fe400048070ff */
[----:B-1----:R-:W-:-:S03]  /*dc90*/  F2FP.SATFINITE.E4M3.F32.PACK_AB_MERGE_C R33, RZ, R20, RZ ;  /* 0x00000014ff21723e */ /* 0x002fc600048070ff */
[----:B------:R0:W-:Y:S01]  /*dca0*/  @!P5 STG.E.U8 desc[UR22][R24.64+0x90], R29 ;  /* 0x0000901d1800d986 */ /* 0x0001e2000c101116 */
[----:B------:R-:W-:-:S03]  /*dcb0*/  ISETP.LT.OR P5, PT, R34, 0x99, !P1 ;  /* 0x000000992200780c */ /* 0x000fc60004fa1670 */
[----:B------:R-:W-:Y:S01]  /*dcc0*/  @!P3 STG.E.U8 desc[UR22][R26.64+0x90], R31 ;  /* 0x0000901f1a00b986 */ /* 0x000fe2000c101116 */
[----:B------:R-:W-:-:S03]  /*dcd0*/  ISETP.LT.OR P3, PT, R34, 0x99, !P0 ;  /* 0x000000992200780c */ /* 0x000fc60004761670 */
[----:B------:R1:W-:Y:S01]  /*dce0*/  @!P4 STG.E.U8 desc[UR22][R26.64+0x91], R23 ;  /* 0x000091171a00c986 */ /* 0x0003e2000c101116 */
[----:B------:R-:W-:-:S03]  /*dcf0*/  ISETP.LT.OR P4, PT, R34, 0x9a, !P0 ;  /* 0x0000009a2200780c */ /* 0x000fc60004781670 */
[----:B------:R2:W-:Y:S01]  /*dd00*/  @!P6 STG.E.U8 desc[UR22][R24.64+0x99], R21 ;  /* 0x000099151800e986 */ /* 0x0005e2000c101116 */
[----:B------:R-:W-:Y:S02]  /*dd10*/  ISETP.LT.OR P6, PT, R34, 0xa2, !P1 ;  /* 0x000000a22200780c */ /* 0x000fe40004fc1670 */
[----:B0-----:R-:W-:-:S05]  /*dd20*/  F2FP.SATFINITE.E4M3.F32.PACK_AB_MERGE_C R29, RZ, R22, RZ ;  /* 0x00000016ff1d723e */ /* 0x001fca00048070ff */
[----:B------:R-:W-:Y:S01]  /*dd30*/  @!P5 STG.E.U8 desc[UR22][R24.64+0x98], R29 ;  /* 0x0000981d1800d986 */ /* 0x000fe2000c101116 */
[C---:B------:R-:W-:Y:S02]  /*dd40*/  ISETP.LT.OR P5, PT, R34.reuse, 0xa1, !P1 ;  /* 0x000000a12200780c */ /* 0x040fe40004fa1670 */
[----:B-1----:R-:W-:Y:S01]  /*dd50*/  F2FP.SATFINITE.E4M3.F32.PACK_AB_MERGE_C R23, RZ, R18, RZ ;  /* 0x00000012ff17723e */ /* 0x002fe200048070ff */
[----:B------:R-:W-:Y:S01]  /*dd60*/  @!P3 STG.E.U8 desc[UR22][R26.64+0x98], R33 ;  /* 0x000098211a00b986 */ /* 0x000fe2000c101116 */
[C---:B------:R-:W-:Y:S02]  /*dd70*/  ISETP.LT.OR P3, PT, R34.reuse, 0xa1, !P0 ;  /* 0x000000a12200780c */ /* 0x040fe40004761670 */
[----:B--2---:R-:W-:Y:S01]  /*dd80*/  F2FP.SATFINITE.E4M3.F32.PACK_AB_MERGE_C R21, RZ, R16, RZ ;  /* 0x00000010ff15723e */ /* 0x004fe200048070ff */
[----:B------:R0:W-:Y:S01]  /*dd90*/  @!P4 STG.E.U8 desc[UR22][R26.64+0x99], R19 ;  /* 0x000099131a00c986 */ /* 0x0001e2000c101116 */
[----:B------:R-:W-:-:S03]  /*dda0*/  ISETP.LT.OR P4, PT, R34, 0xa2, !P0 ;  /* 0x000000a22200780c */ /* 0x000fc60004781670 */
[----:B------:R1:W-:Y:S01]  /*ddb0*/  @!P6 STG.E.U8 desc[UR22][R24.64+0xa1], R17 ;  /* 0x0000a1111800e986 */ /* 0x0003e2000c101116 */
[----:B------:R-:W-:-:S03]  /*ddc0*/  ISETP.LT.OR P6, PT, R34, 0xaa, !P1 ;  /* 0x000000aa2200780c */ /* 0x000fc60004fc1670 */
[----:B------:R-:W-:Y:S01]  /*ddd0*/  @!P5 STG.E.U8 desc[UR22][R24.64+0xa0], R23 ;  /* 0x0000a0171800d986 */ /* 0x000fe2000c101116 */
[----:B------:R-:W-:-:S03]  /*dde0*/  ISETP.LT.OR P5, PT, R34, 0xa9, !P1 ;  /* 0x000000a92200780c */ /* 0x000fc60004fa1670 */
[----:B------:R-:W-:Y:S01]  /*ddf0*/  @!P3 STG.E.U8 desc[UR22][R26.64+0xa0], R21 ;  /* 0x0000a0151a00b986 */ /* 0x000fe2000c101116 */
[C---:B------:R-:W-:Y:S02]  /*de00*/  ISETP.LT.OR P3, PT, R34.reuse, 0xa9, !P0 ;  /* 0x000000a92200780c */ /* 0x040fe40004761670 */
[----:B0-----:R-:W-:Y:S01]  /*de10*/  F2FP.SATFINITE.E4M3.F32.PACK_AB_MERGE_C R19, RZ, R14, RZ ;  /* 0x0000000eff13723e */ /* 0x001fe200048070ff */
[----:B------:R0:W-:Y:S01]  /*de20*/  @!P4 STG.E.U8 desc[UR22][R26.64+0xa1], R15 ;  /* 0x0000a10f1a00c986 */ /* 0x0001e2000c101116 */
[C---:B------:R-:W-:Y:S02]  /*de30*/  ISETP.LT.OR P4, PT, R34.reuse, 0xaa, !P0 ;  /* 0x000000aa2200780c */ /* 0x040fe40004781670 */
[----:B-1----:R-:W-:Y:S01]  /*de40*/  F2FP.SATFINITE.E4M3.F32.PACK_AB_MERGE_C R17, RZ, R12, RZ ;  /* 0x0000000cff11723e */ /* 0x002fe200048070ff */
        /* <DEDUP_REMOVED lines=15> */
[----:B0-----:R-:W-:Y:S02]  /*df40*/  F2FP.SATFINITE.E4M3.F32.PACK_AB_MERGE_C R11, RZ, R6, RZ ;  /* 0x00000006ff0b723e */ /* 0x001fe400048070ff */
[C---:B------:R-:W-:Y:S01]  /*df50*/  ISETP.LT.OR P3, PT, R34.reuse, 0xb9, !P0 ;  /* 0x000000b92200780c */ /* 0x040fe20004761670 */
[----:B------:R0:W-:Y:S01]  /*df60*/  @!P4 STG.E.U8 desc[UR22][R26.64+0xb1], R7 ;  /* 0x0000b1071a00c986 */ /* 0x0001e2000c101116 */
[----:B-1----:R-:W-:Y:S02]  /*df70*/  F2FP.SATFINITE.E4M3.F32.PACK_AB_MERGE_C R9, RZ, R4, RZ ;  /* 0x00000004ff09723e */ /* 0x002fe400048070ff */
[C---:B------:R-:W-:Y:S01]  /*df80*/  ISETP.LT.OR P4, PT, R34.reuse, 0xba, !P0 ;  /* 0x000000ba2200780c */ /* 0x040fe20004781670 */
[----:B------:R1:W-:Y:S04]  /*df90*/  @!P6 STG.E.U8 desc[UR22][R24.64+0xb9], R5 ;  /* 0x0000b9051800e986 */ /* 0x0003e8000c101116 */
[----:B------:R2:W-:Y:S01]  /*dfa0*/  @!P5 STG.E.U8 desc[UR22][R24.64+0xb8], R11 ;  /* 0x0000b80b1800d986 */ /* 0x0005e2000c101116 */
[----:B------:R-:W-:Y:S01]  /*dfb0*/  FMUL R4, R227, UR25 ;  /* 0x00000019e3047c20 */ /* 0x000fe20008400000 */
[----:B------:R-:W-:-:S02]  /*dfc0*/  ISETP.LT.OR P5, PT, R34, 0xc1, !P1 ;  /* 0x000000c12200780c */ /* 0x000fc40004fa1670 */
[----:B0-----:R-:W-:Y:S02]  /*dfd0*/  F2FP.SATFINITE.E4M3.F32.PACK_AB_MERGE_C R7, RZ, R3, RZ ;  /* 0x00000003ff07723e */ /* 0x001fe400048070ff */
[----:B-1----:R-:W-:Y:S01]  /*dfe0*/  F2FP.SATFINITE.E4M3.F32.PACK_AB_MERGE_C R5, RZ, R0, RZ ;  /* 0x00000000ff05723e */ /* 0x002fe200048070ff */
[----:B---3--:R-:W-:Y:S01]  /*dff0*/  FMUL R0, R222, UR25 ;  /* 0x00000019de007c20 */ /* 0x008fe20008400000 */
[----:B------:R-:W-:Y:S01]  /*e000*/  ISETP.LT.OR P6, PT, R34, 0xc2, !P1 ;  /* 0x000000c22200780c */ /* 0x000fe20004fc1670 */
[----:B------:R-:W3:Y:S01]  /*e010*/  LDL.LU R222, [R1+0x20] ;  /* 0x0000200001de7983 */ /* 0x000ee20000300800 */
[----:B--2---:R-:W-:Y:S02]  /*e020*/  F2FP.SATFINITE.E4M3.F32.PACK_AB_MERGE_C R11, RZ, R2, RZ ;  /* 0x00000002ff0b723e */ /* 0x004fe400048070ff */
[----:B------:R-:W-:Y:S01]  /*e030*/  F2FP.SATFINITE.E4M3.F32.PACK_AB_MERGE_C R13, RZ, R0, RZ ;  /* 0x00000000ff0d723e */ /* 0x000fe200048070ff */
[----:B----4-:R-:W-:Y:S01]  /*e040*/  FMUL R0, R224, UR25 ;  /* 0x00000019e0007c20 */ /* 0x010fe20008400000 */
[----:B------:R-:W-:Y:S01]  /*e050*/  FMUL R2, R225, UR25 ;  /* 0x00000019e1027c20 */ /* 0x000fe20008400000 */
[----:B------:R-:W2:Y:S04]  /*e060*/  LDL.LU R224, [R1+0x24] ;  /* 0x0000240001e07983 */ /* 0x000ea80000300800 */
[----:B------:R-:W4:Y:S01]  /*e070*/  LDL.LU R225, [R1+0x28] ;  /* 0x0000280001e17983 */ /* 0x000f220000300800 */
[----:B------:R-:W-:-:S03]  /*e080*/  FMUL R3, R226, UR25 ;  /* 0x00000019e2037c20 */ /* 0x000fc60008400000 */
[----:B------:R-:W4:Y:S04]  /*e090*/  LDL.LU R226, [R1+0x2c] ;  /* 0x00002c0001e27983 */ /* 0x000f280000300800 */
[----:B------:R-:W4:Y:S04]  /*e0a0*/  LDL.LU R227, [R1+0x30] ;  /* 0x0000300001e37983 */ /* 0x000f280000300800 */
[----:B------:R-:W-:Y:S01]  /*e0b0*/  @!P3 STG.E.U8 desc[UR22][R26.64+0xb8], R9 ;  /* 0x0000b8091a00b986 */ /* 0x000fe2000c101116 */
[----:B------:R-:W-:-:S03]  /*e0c0*/  ISETP.LT.OR P3, PT, R34, 0xc1, !P0 ;  /* 0x000000c12200780c */ /* 0x000fc60004761670 */
[----:B------:R0:W-:Y:S01]  /*e0d0*/  @!P4 STG.E.U8 desc[UR22][R26.64+0xb9], R7 ;  /* 0x0000b9071a00c986 */ /* 0x0001e2000c101116 */
[----:B------:R-:W-:-:S03]  /*e0e0*/  ISETP.LT.OR P4, PT, R34, 0xc2, !P0 ;  /* 0x000000c22200780c */ /* 0x000fc60004781670 */
[----:B------:R-:W-:Y:S01]  /*e0f0*/  @!P5 STG.E.U8 desc[UR22][R24.64+0xc0], R11 ;  /* 0x0000c00b1800d986 */ /* 0x000fe2000c101116 */
[----:B------:R-:W-:-:S03]  /*e100*/  ISETP.LT.OR P5, PT, R34, 0xc9, !P1 ;  /* 0x000000c92200780c */ /* 0x000fc60004fa1670 */
[----:B------:R1:W-:Y:S01]  /*e110*/  @!P6 STG.E.U8 desc[UR22][R24.64+0xc1], R5 ;  /* 0x0000c1051800e986 */ /* 0x0003e2000c101116 */
[----:B0-----:R-:W-:-:S03]  /*e120*/  F2FP.SATFINITE.E4M3.F32.PACK_AB_MERGE_C R7, RZ, R0, RZ ;  /* 0x00000000ff07723e */ /* 0x001fc600048070ff */
[----:B------:R-:W-:Y:S01]  /*e130*/  @!P3 STG.E.U8 desc[UR22][R26.64+0xc0], R13 ;  /* 0x0000c00d1a00b986 */ /* 0x000fe2000c101116 */
[C---:B------:R-:W-:Y:S02]  /*e140*/  ISETP.LT.OR P6, PT, R34.reuse, 0xca, !P1 ;  /* 0x000000ca2200780c */ /* 0x040fe40004fc1670 */
[----:B-1----:R-:W-:Y:S01]  /*e150*/  F2FP.SATFINITE.E4M3.F32.PACK_AB_MERGE_C R5, RZ, R2, RZ ;  /* 0x00000002ff05723e */ /* 0x002fe200048070ff */
[----:B------:R0:W-:Y:S01]  /*e160*/  @!P4 STG.E.U8 desc[UR22][R26.64+0xc1], R7 ;  /* 0x0000c1071a00c986 */ /* 0x0001e2000c101116 */
[C---:B------:R-:W-:Y:S02]  /*e170*/  ISETP.LT.OR P3, PT, R34.reuse, 0xc9, !P0 ;  /* 0x000000c92200780c */ /* 0x040fe40004761670 */
[C---:B------:R-:W-:Y:S01]  /*e180*/  ISETP.LT.OR P4, PT, R34.reuse, 0xca, !P0 ;  /* 0x000000ca2200780c */ /* 0x040fe20004781670 */
[----:B------:R1:W-:Y:S01]  /*e190*/  @!P5 STG.E.U8 desc[UR22][R24.64+0xc8], R5 ;  /* 0x0000c8051800d986 */ /* 0x0003e2000c101116 */
[----:B------:R-:W-:Y:S02]  /*e1a0*/  ISETP.LT.OR P5, PT, R34, 0xd1, !P1 ;  /* 0x000000d12200780c */ /* 0x000fe40004fa1670 */
[----:B------:R-:W-:-:S02]  /*e1b0*/  F2FP.SATFINITE.E4M3.F32.PACK_AB_MERGE_C R9, RZ, R3, RZ ;  /* 0x00000003ff09723e */ /* 0x000fc400048070ff */
[----:B------:R-:W-:-:S03]  /*e1c0*/  F2FP.SATFINITE.E4M3.F32.PACK_AB_MERGE_C R11, RZ, R4, RZ ;  /* 0x00000004ff0b723e */ /* 0x000fc600048070ff */
[----:B------:R1:W-:Y:S04]  /*e1d0*/  @!P6 STG.E.U8 desc[UR22][R24.64+0xc9], R9 ;  /* 0x0000c9091800e986 */ /* 0x0003e8000c101116 */
[----:B------:R-:W-:Y:S01]  /*e1e0*/  @!P3 STG.E.U8 desc[UR22][R26.64+0xc8], R11 ;  /* 0x0000c80b1a00b986 */ /* 0x000fe2000c101116 */
[----:B------:R-:W-:-:S03]  /*e1f0*/  FMUL R0, R220, UR25 ;  /* 0x00000019dc007c20 */ /* 0x000fc60008400000 */
[----:B------:R-:W4:Y:S02]  /*e200*/  LDL.LU R220, [R1+0x34] ;  /* 0x0000340001dc7983 */ /* 0x000f240000300800 */
[----:B0-----:R-:W-:Y:S01]  /*e210*/  F2FP.SATFINITE.E4M3.F32.PACK_AB_MERGE_C R7, RZ, R0, RZ ;  /* 0x00000000ff07723e */ /* 0x001fe200048070ff */
[----:B------:R-:W-:Y:S02]  /*e220*/  FMUL R2, R221, UR25 ;  /* 0x00000019dd027c20 */ /* 0x000fe40008400000 */
[----:B------:R-:W4:Y:S03]  /*e230*/  LDL.LU R221, [R1+0x38] ;  /* 0x0000380001dd7983 */ /* 0x000f260000300800 */
[----:B-1----:R-:W-:Y:S01]  /*e240*/  F2FP.SATFINITE.E4M3.F32.PACK_AB_MERGE_C R5, RZ, R2, RZ ;  /* 0x00000002ff05723e */ /* 0x002fe200048070ff */
[----:B------:R-:W-:Y:S04]  /*e250*/  @!P4 STG.E.U8 desc[UR22][R26.64+0xc9], R7 ;  /* 0x0000c9071a00c986 */ /* 0x000fe8000c101116 */
[----:B------:R0:W-:Y:S01]  /*e260*/  @!P5 STG.E.U8 desc[UR22][R24.64+0xd0], R5 ;  /* 0x0000d0051800d986 */ /* 0x0001e2000c101116 */
[----:B------:R-:W-:-:S03]  /*e270*/  FMUL R3, R223, UR25 ;  /* 0x00000019df037c20 */ /* 0x000fc60008400000 */
[----:B------:R-:W4:Y:S02]  /*e280*/  LDL.LU R223, [R1+0x3c] ;  /* 0x00003c0001df7983 */ /* 0x000f240000300800 */
[----:B------:R-:W-:Y:S01]  /*e290*/  F2FP.SATFINITE.E4M3.F32.PACK_AB_MERGE_C R9, RZ, R3, RZ ;  /* 0x00000003ff09723e */ /* 0x000fe200048070ff */
[----:B---3--:R-:W-:Y:S02]  /*e2a0*/  FMUL R0, R222, UR25 ;  /* 0x00000019de007c20 */ /* 0x008fe40008400000 */
[----:B------:R-:W3:Y:S03]  /*e2b0*/  LDL.LU R222, [R1+0x40] ;  /* 0x0000400001de7983 */ /* 0x000ee60000300800 */
[----:B------:R-:W-:Y:S01]  /*e2c0*/  F2FP.SATFINITE.E4M3.F32.PACK_AB_MERGE_C R13, RZ, R0, RZ ;  /* 0x00000000ff0d723e */ /* 0x000fe200048070ff */
[----:B--2---:R-:W-:Y:S02]  /*e2d0*/  FMUL R2, R224, UR25 ;  /* 0x00000019e0027c20 */ /* 0x004fe40008400000 */
[----:B------:R-:W2:Y:S01]  /*e2e0*/  LDL.LU R224, [R1+0x44] ;  /* 0x0000440001e07983 */ /* 0x000ea20000300800 */
[----:B----4-:R-:W-:-:S03]  /*e2f0*/  FMUL R0, R225, UR25 ;  /* 0x00000019e1007c20 */ /* 0x010fc60008400000 */
[----:B------:R-:W4:Y:S01]  /*e300*/  LDL.LU R225, [R1+0x48] ;  /* 0x0000480001e17983 */ /* 0x000f220000300800 */
[----:B------:R-:W-:Y:S01]  /*e310*/  FMUL R3, R226, UR25 ;  /* 0x00000019e2037c20 */ /* 0x000fe20008400000 */
[----:B0-----:R-:W-:Y:S02]  /*e320*/  F2FP.SATFINITE.E4M3.F32.PACK_AB_MERGE_C R5, RZ, R0, RZ ;  /* 0x00000000ff05723e */ /* 0x001fe400048070ff */
[----:B------:R-:W4:Y:S01]  /*e330*/  LDL.LU R226, [R1+0x4c] ;  /* 0x00004c0001e27983 */ /* 0x000f220000300800 */
[----:B------:R-:W-:-:S03]  /*e340*/  FMUL R0, R227, UR25 ;  /* 0x00000019e3007c20 */ /* 0x000fc60008400000 */
[----:B------:R-:W4:Y:S01]  /*e350*/  LDL.LU R227, [R1+0x50] ;  /* 0x0000500001e37983 */ /* 0x000f220000300800 */
[C---:B------:R-:W-:Y:S02]  /*e360*/  ISETP.LT.OR P6, PT, R34.reuse, 0xd2, !P1 ;  /* 0x000000d22200780c */ /* 0x040fe40004fc1670 */
[C---:B------:R-:W-:Y:S01]  /*e370*/  ISETP.LT.OR P4, PT, R34.reuse, 0xd2, !P0 ;  /* 0x000000d22200780c */ /* 0x040fe20004781670 */
[----:B------:R-:W4:Y:S01]  /*e380*/  LDL.LU R218, [R1+0x54] ;  /* 0x0000540001da7983 */ /* 0x000f220000300800 */
[C---:B------:R-:W-:Y:S02]  /*e390*/  ISETP.LT.OR P3, PT, R34.reuse, 0xd1, !P0 ;  /* 0x000000d12200780c */ /* 0x040fe40004761670 */
[----:B------:R-:W-:Y:S02]  /*e3a0*/  ISETP.LT.OR P5, PT, R34, 0xd9, !P1 ;  /* 0x000000d92200780c */ /* 0x000fe40004fa1670 */
[----:B------:R-:W-:Y:S02]  /*e3b0*/  F2FP.SATFINITE.E4M3.F32.PACK_AB_MERGE_C R7, RZ, R2, RZ ;  /* 0x00000002ff07723e */ /* 0x000fe400048070ff */
[----:B------:R-:W-:-:S03]  /*e3c0*/  F2FP.SATFINITE.E4M3.F32.PACK_AB_MERGE_C R11, RZ, R0, RZ ;  /* 0x00000000ff0b723e */ /* 0x000fc600048070ff */
[----:B------:R0:W-:Y:S01]  /*e3d0*/  @!P6 STG.E.U8 desc[UR22][R24.64+0xd1], R9 ;  /* 0x0000d1091800e986 */ /* 0x0001e2000c101116 */
[----:B------:R-:W-:-:S03]  /*e3e0*/  ISETP.LT.OR P6, PT, R34, 0xda, !P1 ;  /* 0x000000da2200780c */ /* 0x000fc60004fc1670 */
[----:B------:R-:W-:Y:S01]  /*e3f0*/  @!P4 STG.E.U8 desc[UR22][R26.64+0xd1], R7 ;  /* 0x0000d1071a00c986 */ /* 0x000fe2000c101116 */
[----:B------:R-:W-:-:S03]  /*e400*/  ISETP.LT.OR P4, PT, R34, 0xda, !P0 ;  /* 0x000000da2200780c */ /* 0x000fc60004781670 */
[----:B------:R-:W-:Y:S01]  /*e410*/  @!P3 STG.E.U8 desc[UR22][R26.64+0xd0], R13 ;  /* 0x0000d00d1a00b986 */ /* 0x000fe2000c101116 */
[----:B0-----:R-:W-:-:S03]  /*e420*/  F2FP.SATFINITE.E4M3.F32.PACK_AB_MERGE_C R9, RZ, R3, RZ ;  /* 0x00000003ff09723e */ /* 0x001fc600048070ff */
[----:B------:R0:W-:Y:S04]  /*e430*/  @!P5 STG.E.U8 desc[UR22][R24.64+0xd8], R5 ;  /* 0x0000d8051800d986 */ /* 0x0001e8000c101116 */
[----:B------:R1:W-:Y:S01]  /*e440*/  @!P6 STG.E.U8 desc[UR22][R24.64+0xd9], R9 ;  /* 0x0000d9091800e986 */ /* 0x0003e2000c101116 */
[----:B------:R-:W-:-:S03]  /*e450*/  FMUL R0, R220, UR25 ;  /* 0x00000019dc007c20 */ /* 0x000fc60008400000 */
[----:B------:R-:W4:Y:S02]  /*e460*/  LDL.LU R220, [R1+0x58] ;  /* 0x0000580001dc7983 */ /* 0x000f240000300800 */
[----:B0-----:R-:W-:Y:S01]  /*e470*/  F2FP.SATFINITE.E4M3.F32.PACK_AB_MERGE_C R5, RZ, R0, RZ ;  /* 0x00000000ff05723e */ /* 0x001fe200048070ff */
[----:B------:R-:W-:Y:S02]  /*e480*/  FMUL R2, R221, UR25 ;  /* 0x00000019dd027c20 */ /* 0x000fe40008400000 */
[----:B------:R-:W4:Y:S03]  /*e490*/  LDL.LU R221, [R1+0x5c] ;  /* 0x00005c0001dd7983 */ /* 0x000f260000300800 */
[----:B------:R-:W-:Y:S01]  /*e4a0*/  F2FP.SATFINITE.E4M3.F32.PACK_AB_MERGE_C R7, RZ, R2, RZ ;  /* 0x00000002ff07723e */ /* 0x000fe200048070ff */
[----:B------:R0:W-:Y:S01]  /*e4b0*/  @!P4 STG.E.U8 desc[UR22][R26.64+0xd9], R5 ;  /* 0x0000d9051a00c986 */ /* 0x0001e2000c101116 */
[----:B------:R-:W-:-:S03]  /*e4c0*/  FMUL R3, R223, UR25 ;  /* 0x00000019df037c20 */ /* 0x000fc60008400000 */
[----:B------:R-:W4:Y:S02]  /*e4d0*/  LDL.LU R223, [R1+0x60] ;  /* 0x0000600001df7983 */ /* 0x000f240000300800 */
[----:B-1----:R-:W-:Y:S01]  /*e4e0*/  F2FP.SATFINITE.E4M3.F32.PACK_AB_MERGE_C R9, RZ, R3, RZ ;  /* 0x00000003ff09723e */ /* 0x002fe200048070ff */
[----:B---3--:R-:W-:Y:S02]  /*e4f0*/  FMUL R4, R222, UR25 ;  /* 0x00000019de047c20 */ /* 0x008fe40008400000 */
[----:B------:R-:W3:Y:S01]  /*e500*/  LDL.LU R222, [R1+0x64] ;  /* 0x0000640001de7983 */ /* 0x000ee20000300800 */
[----:B--2---:R-:W-:-:S03]  /*e510*/  FMUL R0, R224, UR25 ;  /* 0x00000019e0007c20 */ /* 0x004fc60008400000 */
[----:B------:R-:W2:Y:S01]  /*e520*/  LDL.LU R224, [R1+0x68] ;  /* 0x0000680001e07983 */ /* 0x000ea20000300800 */
[----:B----4-:R-:W-:Y:S01]  /*e530*/  FMUL R2, R225, UR25 ;  /* 0x00000019e1027c20 */ /* 0x010fe20008400000 */
[----:B0-----:R-:W-:Y:S02]  /*e540*/  F2FP.SATFINITE.E4M3.F32.PACK_AB_MERGE_C R5, RZ, R0, RZ ;  /* 0x00000000ff05723e */ /* 0x001fe400048070ff */
[----:B------:R-:W4:Y:S01]  /*e550*/  LDL.LU R225, [R1+0x6c] ;  /* 0x00006c0001e17983 */ /* 0x000f220000300800 */
[----:B------:R-:W-:-:S03]  /*e560*/  FMUL R3, R226, UR25 ;  /* 0x00000019e2037c20 */ /* 0x000fc60008400000 */
[----:B------:R-:W4:Y:S01]  /*e570*/  LDL.LU R226, [R1+0x70] ;  /* 0x0000700001e27983 */ /* 0x000f220000300800 */
[----:B------:R-:W-:-:S03]  /*e580*/  FMUL R0, R227, UR25 ;  /* 0x00000019e3007c20 */ /* 0x000fc60008400000 */
[----:B------:R-:W4:Y:S01]  /*e590*/  LDL.LU R227, [R1+0x74] ;  /* 0x0000740001e37983 */ /* 0x000f220000300800 */
[C---:B------:R-:W-:Y:S02]  /*e5a0*/  ISETP.LT.OR P3, PT, R34.reuse, 0xd9, !P0 ;  /* 0x000000d92200780c */ /* 0x040fe40004761670 */
[C---:B------:R-:W-:Y:S02]  /*e5b0*/  ISETP.LT.OR P5, PT, R34.reuse, 0xe1, !P1 ;  /* 0x000000e12200780c */ /* 0x040fe40004fa1670 */
[C---:B------:R-:W-:Y:S02]  /*e5c0*/  ISETP.LT.OR P6, PT, R34.reuse, 0xe2, !P1 ;  /* 0x000000e22200780c */ /* 0x040fe40004fc1670 */
[----:B------:R-:W-:-:S07]  /*e5d0*/  ISETP.LT.OR P4, PT, R34, 0xe2, !P0 ;  /* 0x000000e22200780c */ /* 0x000fce0004781670 */
[----:B------:R-:W-:Y:S01]  /*e5e0*/  @!P3 STG.E.U8 desc[UR22][R26.64+0xd8], R11 ;  /* 0x0000d80b1a00b986 */ /* 0x000fe2000c101116 */
[----:B------:R-:W-:-:S03]  /*e5f0*/  ISETP.LT.OR P3, PT, R34, 0xe1, !P0 ;  /* 0x000000e12200780c */ /* 0x000fc60004761670 */
[----:B------:R0:W-:Y:S01]  /*e600*/  @!P5 STG.E.U8 desc[UR22][R24.64+0xe0], R7 ;  /* 0x0000e0071800d986 */ /* 0x0001e2000c101116 */
[----:B------:R-:W-:-:S03]  /*e610*/  ISETP.LT.OR P5, PT, R34, 0xe9, !P1 ;  /* 0x000000e92200780c */ /* 0x000fc60004fa1670 */
[----:B------:R1:W-:Y:S01]  /*e620*/  @!P6 STG.E.U8 desc[UR22][R24.64+0xe1], R9 ;  /* 0x0000e1091800e986 */ /* 0x0003e2000c101116 */
[----:B------:R-:W-:Y:S02]  /*e630*/  ISETP.LT.OR P6, PT, R34, 0xea, !P1 ;  /* 0x000000ea2200780c */ /* 0x000fe40004fc1670 */
[----:B------:R-:W-:Y:S01]  /*e640*/  F2FP.SATFINITE.E4M3.F32.PACK_AB_MERGE_C R13, RZ, R4, RZ ;  /* 0x00000004ff0d723e */ /* 0x000fe200048070ff */
[----:B------:R1:W-:Y:S01]  /*e650*/  @!P4 STG.E.U8 desc[UR22][R26.64+0xe1], R5 ;  /* 0x0000e1051a00c986 */ /* 0x0003e2000c101116 */
[----:B0-----:R-:W-:-:S03]  /*e660*/  F2FP.SATFINITE.E4M3.F32.PACK_AB_MERGE_C R7, RZ, R2, RZ ;  /* 0x00000002ff07723e */ /* 0x001fc600048070ff */
[----:B------:R-:W-:Y:S01]  /*e670*/  @!P3 STG.E.U8 desc[UR22][R26.64+0xe0], R13 ;  /* 0x0000e00d1a00b986 */ /* 0x000fe2000c101116 */
[----:B-1----:R-:W-:-:S03]  /*e680*/  F2FP.SATFINITE.E4M3.F32.PACK_AB_MERGE_C R9, RZ, R3, RZ ;  /* 0x00000003ff09723e */ /* 0x002fc600048070ff */
[----:B------:R0:W-:Y:S01]  /*e690*/  @!P5 STG.E.U8 desc[UR22][R24.64+0xe8], R7 ;  /* 0x0000e8071800d986 */ /* 0x0001e2000c101116 */
[C---:B------:R-:W-:Y:S02]  /*e6a0*/  ISETP.LT.OR P3, PT, R34.reuse, 0xe9, !P0 ;  /* 0x000000e92200780c */ /* 0x040fe40004761670 */
[C---:B------:R-:W-:Y:S01]  /*e6b0*/  ISETP.LT.OR P4, PT, R34.reuse, 0xea, !P0 ;  /* 0x000000ea2200780c */ /* 0x040fe20004781670 */
[----:B------:R1:W-:Y:S01]  /*e6c0*/  @!P6 STG.E.U8 desc[UR22][R24.64+0xe9], R9 ;  /* 0x0000e9091800e986 */ /* 0x0003e2000c101116 */
[----:B------:R-:W-:Y:S01]  /*e6d0*/  ISETP.LT.OR P5, PT, R34, 0xf1, !P1 ;  /* 0x000000f12200780c */ /* 0x000fe20004fa1670 */
[----:B------:R-:W-:Y:S01]  /*e6e0*/  FMUL R2, R218, UR25 ;  /* 0x00000019da027c20 */ /* 0x000fe20008400000 */
[----:B------:R-:W-:Y:S02]  /*e6f0*/  ISETP.LT.OR P6, PT, R34, 0xf2, !P1 ;  /* 0x000000f22200780c */ /* 0x000fe40004fc1670 */
[----:B------:R-:W-:Y:S02]  /*e700*/  F2FP.SATFINITE.E4M3.F32.PACK_AB_MERGE_C R11, RZ, R0, RZ ;  /* 0x00000000ff0b723e */ /* 0x000fe400048070ff */
[----:B------:R-:W-:-:S03]  /*e710*/  F2FP.SATFINITE.E4M3.F32.PACK_AB_MERGE_C R5, RZ, R2, RZ ;  /* 0x00000002ff05723e */ /* 0x000fc600048070ff */
[----:B------:R-:W-:Y:S01]  /*e720*/  @!P3 STG.E.U8 desc[UR22][R26.64+0xe8], R11 ;  /* 0x0000e80b1a00b986 */ /* 0x000fe2000c101116 */
[----:B------:R-:W-:-:S03]  /*e730*/  ISETP.LT.OR P3, PT, R34, 0xf1, !P0 ;  /* 0x000000f12200780c */ /* 0x000fc60004761670 */
[----:B------:R-:W-:Y:S01]  /*e740*/  @!P4 STG.E.U8 desc[UR22][R26.64+0xe9], R5 ;  /* 0x0000e9051a00c986 */ /* 0x000fe2000c101116 */
[C---:B------:R-:W-:Y:S02]  /*e750*/  ISETP.LT.OR P4, PT, R34.reuse, 0xf9, !P1 ;  /* 0x000000f92200780c */ /* 0x040fe40004f81670 */
[----:B------:R-:W-:Y:S01]  /*e760*/  ISETP.LT.OR P1, PT, R34, 0xfa, !P1 ;  /* 0x000000fa2200780c */ /* 0x000fe20004f21670 */
[----:B------:R-:W-:-:S05]  /*e770*/  FMUL R0, R220, UR25 ;  /* 0x00000019dc007c20 */ /* 0x000fca0008400000 */
[----:B0-----:R-:W-:-:S05]  /*e780*/  F2FP.SATFINITE.E4M3.F32.PACK_AB_MERGE_C R7, RZ, R0, RZ ;  /* 0x00000000ff07723e */ /* 0x001fca00048070ff */
[----:B------:R0:W-:Y:S01]  /*e790*/  @!P5 STG.E.U8 desc[UR22][R24.64+0xf0], R7 ;  /* 0x0000f0071800d986 */ /* 0x0001e2000c101116 */
[----:B------:R-:W-:-:S05]  /*e7a0*/  FMUL R3, R221, UR25 ;  /* 0x00000019dd037c20 */ /* 0x000fca0008400000 */
[----:B-1----:R-:W-:Y:S02]  /*e7b0*/  F2FP.SATFINITE.E4M3.F32.PACK_AB_MERGE_C R9, RZ, R3, RZ ;  /* 0x00000003ff09723e */ /* 0x002fe400048070ff */
[----:B------:R-:W-:-:S03]  /*e7c0*/  ISETP.LT.OR P5, PT, R34, 0xf2, !P0 ;  /* 0x000000f22200780c */ /* 0x000fc600047a1670 */
[----:B------:R1:W-:Y:S01]  /*e7d0*/  @!P6 STG.E.U8 desc[UR22][R24.64+0xf1], R9 ;  /* 0x0000f1091800e986 */ /* 0x0003e2000c101116 */
[C---:B------:R-:W-:Y:S02]  /*e7e0*/  ISETP.LT.OR P6, PT, R34.reuse, 0xf9, !P0 ;  /* 0x000000f92200780c */ /* 0x040fe400047c1670 */
[----:B------:R-:W-:Y:S01]  /*e7f0*/  ISETP.LT.OR P0, PT, R34, 0xfa, !P0 ;  /* 0x000000fa2200780c */ /* 0x000fe20004701670 */
[----:B------:R-:W-:-:S05]  /*e800*/  FMUL R0, R223, UR25 ;  /* 0x00000019df007c20 */ /* 0x000fca0008400000 */
[----:B------:R-:W-:-:S05]  /*e810*/  F2FP.SATFINITE.E4M3.F32.PACK_AB_MERGE_C R13, RZ, R0, RZ ;  /* 0x00000000ff0d723e */ /* 0x000fca00048070ff */
[----:B------:R0:W-:Y:S01]  /*e820*/  @!P3 STG.E.U8 desc[UR22][R26.64+0xf0], R13 ;  /* 0x0000f00d1a00b986 */ /* 0x0001e2000c101116 */
[----:B---3--:R-:W-:Y:S01]  /*e830*/  FMUL R0, R222, UR25 ;  /* 0x00000019de007c20 */ /* 0x008fe20008400000 */
[----:B--2---:R-:W-:Y:S01]  /*e840*/  FMUL R2, R224, UR25 ;  /* 0x00000019e0027c20 */ /* 0x004fe20008400000 */
[----:B----4-:R-:W-:-:S03]  /*e850*/  FMUL R3, R225, UR25 ;  /* 0x00000019e1037c20 */ /* 0x010fc60008400000 */
[----:B0-----:R-:W-:Y:S01]  /*e860*/  F2FP.SATFINITE.E4M3.F32.PACK_AB_MERGE_C R7, RZ, R0, RZ ;  /* 0x00000000ff07723e */ /* 0x001fe200048070ff */
[----:B------:R-:W-:Y:S01]  /*e870*/  FMUL R4, R226, UR25 ;  /* 0x00000019e2047c20 */ /* 0x000fe20008400000 */
[----:B------:R-:W-:Y:S01]  /*e880*/  FMUL R5, R227, UR25 ;  /* 0x00000019e3057c20 */ /* 0x000fe20008400000 */
[----:B-1----:R-:W-:Y:S02]  /*e890*/  F2FP.SATFINITE.E4M3.F32.PACK_AB_MERGE_C R9, RZ, R2, RZ ;  /* 0x00000002ff09723e */ /* 0x002fe400048070ff */
[----:B------:R-:W-:Y:S02]  /*e8a0*/  F2FP.SATFINITE.E4M3.F32.PACK_AB_MERGE_C R3, RZ, R3, RZ ;  /* 0x00000003ff03723e */ /* 0x000fe400048070ff */
[----:B------:R-:W-:Y:S02]  /*e8b0*/  F2FP.SATFINITE.E4M3.F32.PACK_AB_MERGE_C R11, RZ, R4, RZ ;  /* 0x00000004ff0b723e */ /* 0x000fe400048070ff */
[----:B------:R-:W-:Y:S01]  /*e8c0*/  F2FP.SATFINITE.E4M3.F32.PACK_AB_MERGE_C R5, RZ, R5, RZ ;  /* 0x00000005ff05723e */ /* 0x000fe200048070ff */
[----:B------:R0:W-:Y:S04]  /*e8d0*/  @!P5 STG.E.U8 desc[UR22][R26.64+0xf1], R7 ;  /* 0x0000f1071a00d986 */ /* 0x0001e8000c101116 */
[----:B------:R0:W-:Y:S04]  /*e8e0*/  @!P4 STG.E.U8 desc[UR22][R24.64+0xf8], R9 ;  /* 0x0000f8091800c986 */ /* 0x0001e8000c101116 */
[----:B------:R0:W-:Y:S04]  /*e8f0*/  @!P1 STG.E.U8 desc[UR22][R24.64+0xf9], R3 ;  /* 0x0000f90318009986 */ /* 0x0001e8000c101116 */
[----:B------:R0:W-:Y:S04]  /*e900*/  @!P6 STG.E.U8 desc[UR22][R26.64+0xf8], R11 ;  /* 0x0000f80b1a00e986 */ /* 0x0001e8000c101116 */
[----:B------:R0:W-:Y:S02]  /*e910*/  @!P0 STG.E.U8 desc[UR22][R26.64+0xf9], R5 ;  /* 0x0000f9051a008986 */ /* 0x0001e4000c101116 */
.L_x_297:
[----:B------:R-:W-:Y:S05]  /*e920*/  BSYNC B0 ;  /* 0x0000000000007941 */ /* 0x000fea0003800000 */
.L_x_39:
[----:B------:R-:W2:Y:S01]  /*e930*/  LDL.LU R22, [R1+0x84] ;  /* 0x0000840001167983 */ /* 0x000ea20000300800 */
[----:B0-----:R-:W-:Y:S01]  /*e940*/  IMAD.U32 R3, RZ, RZ, UR18 ;  /* 0x00000012ff037e24 */ /* 0x001fe2000f8e00ff */
[----:B------:R-:W-:Y:S02]  /*e950*/  ULDC.64 UR6, c[0x0][0x650] ;  /* 0x0001940000067ab9 */ /* 0x000fe40000000a00 */
[----:B------:R-:W3:Y:S01]  /*e960*/  LDL.LU R19, [R1+0x88] ;  /* 0x0000880001137983 */ /* 0x000ee20000300800 */
[----:B-----5:R-:W-:Y:S01]  /*e970*/  IMAD.U32 R0, RZ, RZ, UR20 ;  /* 0x00000014ff007e24 */ /* 0x020fe2000f8e00ff */
[----:B------:R0:W-:Y:S01]  /*e980*/  SYNCS.ARRIVE.TRANS64.A1T0 RZ, [R3+UR29], RZ ;  /* 0x000000ff03ff79a7 */ /* 0x0001e2000810001d */
[----:B------:R-:W-:Y:S02]  /*e990*/  IMAD.U32 R2, RZ, RZ, UR20 ;  /* 0x00000014ff027e24 */ /* 0x000fe4000f8e00ff */
[----:B------:R-:W-:Y:S02]  /*e9a0*/  IMAD.MOV.U32 R4, RZ, RZ, -0x1 ;  /* 0xffffffffff047424 */ /* 0x000fe400078e00ff */
[----:B0-----:R-:W-:Y:S01]  /*e9b0*/  IMAD.U32 R3, RZ, RZ, UR15 ;  /* 0x0000000fff037e24 */ /* 0x001fe2000f8e00ff */
[----:B---3--:R-:W-:-:S02]  /*e9c0*/  LEA R19, P0, R0, R19, 0x1 ;  /* 0x0000001300137211 */ /* 0x008fc400078008ff */
[----:B------:R-:W-:Y:S02]  /*e9d0*/  PRMT R0, RZ, 0x7610, R0 ;  /* 0x00007610ff007816 */ /* 0x000fe40000000000 */
[----:B--2---:R-:W-:Y:S01]  /*e9e0*/  LEA.HI.X R22, R2, R22, R3, 0x1, P0 ;  /* 0x0000001602167211 */ /* 0x004fe200000f0c03 */
[----:B------:R-:W-:Y:S01]  /*e9f0*/  IMAD.MOV.U32 R2, RZ, RZ, -0x1 ;  /* 0xffffffffff027424 */ /* 0x000fe200078e00ff */
[----:B------:R0:W-:Y:S01]  /*ea00*/  STL [R1+0x88], R19 ;  /* 0x0000881301007387 */ /* 0x0001e20000100800 */
[----:B------:R-:W-:Y:S01]  /*ea10*/  IMAD.MOV.U32 R3, RZ, RZ, -0x1 ;  /* 0xffffffffff037424 */ /* 0x000fe200078e00ff */
[----:B------:R-:W-:Y:S02]  /*ea20*/  ISETP.GE.U32.AND P0, PT, R19, UR6, PT ;  /* 0x0000000613007c0c */ /* 0x000fe4000bf06070 */
[----:B------:R0:W-:Y:S02]  /*ea30*/  STL [R1+0x84], R22 ;  /* 0x0000841601007387 */ /* 0x0001e40000100800 */
[----:B------:R-:W-:-:S02]  /*ea40*/  ISETP.GE.U32.AND.EX P0, PT, R22, UR7, PT, P0 ;  /* 0x0000000716007c0c */ /* 0x000fc4000bf06100 */
[----:B------:R0:W-:Y:S04]  /*ea50*/  STL [R1+0x8c], R4 ;  /* 0x00008c0401007387 */ /* 0x0001e80000100800 */
[----:B------:R0:W-:Y:S04]  /*ea60*/  STL [R1+0x7c], R2 ;  /* 0x00007c0201007387 */ /* 0x0001e80000100800 */
[----:B------:R0:W-:Y:S03]  /*ea70*/  STL [R1+0x90], R3 ;  /* 0x0000900301007387 */ /* 0x0001e60000100800 */
[----:B------:R-:W-:Y:S05]  /*ea80*/  @P0 BRA `(.L_x_298) ;  /* 0x0000000400740947 */ /* 0x000fea0003800000 */
[----:B------:R-:W2:Y:S01]  /*ea90*/  S2R R14, SR_CTAID.X ;  /* 0x00000000000e7919 */ /* 0x000ea20000002500 */
[----:B------:R-:W3:Y:S01]  /*eaa0*/  LDC.64 R8, c[0x0][0x628] ;  /* 0x00018a00ff087b82 */ /* 0x000ee20000000a00 */
[----:B------:R-:W-:Y:S01]  /*eab0*/  ULDC UR6, c[0x0][0x150] ;  /* 0x0000540000067ab9 */ /* 0x000fe20000000800 */
[----:B------:R-:W-:Y:S01]  /*eac0*/  IMAD.MOV.U32 R6, RZ, RZ, R19 ;  /* 0x000000ffff067224 */ /* 0x000fe200078e0013 */
[----:B------:R-:W0:Y:S01]  /*ead0*/  S2R R16, SR_CTAID.Y ;  /* 0x0000000000107919 */ /* 0x000e220000002600 */
[----:B------:R-:W-:-:S04]  /*eae0*/  IMAD.MOV.U32 R7, RZ, RZ, R22 ;  /* 0x000000ffff077224 */ /* 0x000fc800078e0016 */
[----:B------:R-:W0:Y:S08]  /*eaf0*/  LDC R17, c[0x0][0x144] ;  /* 0x00005100ff117b82 */ /* 0x000e300000000800 */
[----:B------:R-:W0:Y:S08]  /*eb00*/  LDC R10, c[0x0][0x630] ;  /* 0x00018c00ff0a7b82 */ /* 0x000e300000000800 */
[----:B------:R-:W0:Y:S01]  /*eb10*/  LDC.64 R12, c[0x0][0x620] ;  /* 0x00018800ff0c7b82 */ /* 0x000e220000000a00 */
[----:B---3--:R-:W-:-:S04]  /*eb20*/  ISETP.NE.U32.AND P0, PT, R8, RZ, PT ;  /* 0x000000ff0800720c */ /* 0x008fc80003f05070 */
[----:B------:R-:W-:Y:S02]  /*eb30*/  ISETP.NE.AND.EX P0, PT, R9, RZ, PT, P0 ;  /* 0x000000ff0900720c */ /* 0x000fe40003f05300 */
[----:B--2---:R-:W-:-:S05]  /*eb40*/  I2FP.F32.U32 R0, R14 ;  /* 0x0000000e00007245 */ /* 0x004fca0000201000 */
[----:B------:R-:W-:-:S04]  /*eb50*/  FMUL R0, R0, UR6 ;  /* 0x0000000600007c20 */ /* 0x000fc80008400000 */
[----:B------:R2:W3:Y:S02]  /*eb60*/  F2I.U32.TRUNC.NTZ R15, R0 ;  /* 0x00000000000f7305 */ /* 0x0004e4000020f000 */
[----:B------:R-:W-:Y:S05]  /*eb70*/  @!P0 BRA `(.L_x_299) ;  /* 0x0000000000288947 */ /* 0x000fea0003800000 */
[----:B--2---:R-:W2:Y:S02]  /*eb80*/  LDC R0, c[0x0][0x634] ;  /* 0x00018d00ff007b82 */ /* 0x004ea40000000800 */
[----:B--2---:R-:W-:-:S05]  /*eb90*/  IADD3 R7, P0, R19, R0, RZ ;  /* 0x0000000013077210 */ /* 0x004fca0007f1e0ff */
[----:B------:R-:W-:-:S04]  /*eba0*/  IMAD.X R11, RZ, RZ, R22, P0 ;  /* 0x000000ffff0b7224 */ /* 0x000fc800000e0616 */
[----:B0-----:R-:W-:-:S04]  /*ebb0*/  IMAD.WIDE.U32 R2, R11, R8, RZ ;  /* 0x000000080b027225 */ /* 0x001fc800078e00ff */
[----:B------:R-:W-:-:S04]  /*ebc0*/  IMAD.WIDE.U32 R4, P0, R7, R9, R2 ;  /* 0x0000000907047225 */ /* 0x000fc80007800002 */
[----:B------:R-:W-:-:S04]  /*ebd0*/  IMAD.WIDE.U32 R2, R7, R8, RZ ;  /* 0x0000000807027225 */ /* 0x000fc800078e00ff */
[----:B------:R-:W-:Y:S01]  /*ebe0*/  IMAD.X R7, RZ, RZ, RZ, P0 ;  /* 0x000000ffff077224 */ /* 0x000fe200000e06ff */
[----:B------:R-:W-:Y:S01]  /*ebf0*/  IADD3 RZ, P0, R3, R4, RZ ;  /* 0x0000000403ff7210 */ /* 0x000fe20007f1e0ff */
[----:B------:R-:W-:-:S04]  /*ec00*/  IMAD.MOV.U32 R6, RZ, RZ, R5 ;  /* 0x000000ffff067224 */ /* 0x000fc800078e0005 */
[----:B------:R-:W-:-:S08]  /*ec10*/  IMAD.WIDE.U32.X R6, R11, R9, R6, P0 ;  /* 0x000000090b067225 */ /* 0x000fd000000e0406 */
.L_x_299:
[-CC-:B0-----:R-:W-:Y:S01]  /*ec20*/  SHF.R.U64 R11, R6, R10.reuse, R7.reuse ;  /* 0x0000000a060b7219 */ /* 0x181fe20000001207 */
[----:B------:R-:W0:Y:S01]  /*ec30*/  LDC.64 R20, c[0x0][0x640] ;  /* 0x00019000ff147b82 */ /* 0x000e220000000a00 */
[----:B--2---:R-:W-:Y:S01]  /*ec40*/  SHF.R.U32.HI R0, RZ, R10, R7 ;  /* 0x0000000aff007219 */ /* 0x004fe20000011607 */
[----:B------:R-:W-:Y:S01]  /*ec50*/  IMAD.MOV.U32 R2, RZ, RZ, R19 ;  /* 0x000000ffff027224 */ /* 0x000fe200078e0013 */
[----:B------:R-:W-:Y:S01]  /*ec60*/  IADD3 R5, P0, RZ, -R11, RZ ;  /* 0x8000000bff057210 */ /* 0x000fe20007f1e0ff */
[----:B---3--:R-:W-:Y:S01]  /*ec70*/  IMAD.MOV R15, RZ, RZ, -R15 ;  /* 0x000000ffff0f7224 */ /* 0x008fe200078e0a0f */
[----:B------:R-:W-:Y:S01]  /*ec80*/  ULDC UR6, c[0x0][0x154] ;  /* 0x0000550000067ab9 */ /* 0x000fe20000000800 */
[----:B------:R-:W-:Y:S02]  /*ec90*/  IMAD.MOV.U32 R7, RZ, RZ, 0x1 ;  /* 0x00000001ff077424 */ /* 0x000fe400078e00ff */
[----:B------:R-:W2:Y:S01]  /*eca0*/  LDC R4, c[0x0][0x618] ;  /* 0x00018600ff047b82 */ /* 0x000ea20000000800 */
[----:B------:R-:W-:-:S02]  /*ecb0*/  IMAD.X R3, RZ, RZ, ~R0, P0 ;  /* 0x000000ffff037224 */ /* 0x000fc400000e0e00 */
[----:B------:R-:W-:Y:S02]  /*ecc0*/  IMAD R17, R17, R15, R14 ;  /* 0x0000000f11117224 */ /* 0x000fe400078e020e */
[-C--:B------:R-:W-:Y:S02]  /*ecd0*/  IMAD R0, R3, R12.reuse, RZ ;  /* 0x0000000c03007224 */ /* 0x080fe400078e02ff */
[----:B------:R-:W-:Y:S01]  /*ece0*/  IMAD.MOV.U32 R3, RZ, RZ, R22 ;  /* 0x000000ffff037224 */ /* 0x000fe200078e0016 */
[----:B------:R-:W3:Y:S01]  /*ecf0*/  LDC R6, c[0x0][0x608] ;  /* 0x00018200ff067b82 */ /* 0x000ee20000000800 */
[----:B------:R-:W-:-:S04]  /*ed00*/  IMAD.WIDE.U32 R2, R5, R12, R2 ;  /* 0x0000000c05027225 */ /* 0x000fc800078e0002 */
[----:B------:R-:W-:-:S03]  /*ed10*/  IMAD R5, R5, R13, R0 ;  /* 0x0000000d05057224 */ /* 0x000fc600078e0200 */
[----:B------:R-:W5:Y:S01]  /*ed20*/  LDC R18, c[0x0][0x658] ;  /* 0x00019600ff127b82 */ /* 0x000f620000000800 */
[----:B------:R-:W-:Y:S01]  /*ed30*/  I2FP.F32.U32 R0, R16 ;  /* 0x0000001000007245 */ /* 0x000fe20000201000 */
[----:B------:R-:W-:Y:S01]  /*ed40*/  IMAD.IADD R3, R3, 0x1, R5 ;  /* 0x0000000103037824 */ /* 0x000fe200078e0205 */
[----:B0-----:R-:W-:Y:S01]  /*ed50*/  ISETP.NE.U32.AND P0, PT, R20, RZ, PT ;  /* 0x000000ff1400720c */ /* 0x001fe20003f05070 */
[----:B------:R-:W-:Y:S02]  /*ed60*/  IMAD.MOV.U32 R5, RZ, RZ, -0x1 ;  /* 0xffffffffff057424 */ /* 0x000fe400078e00ff */
[----:B------:R-:W-:Y:S02]  /*ed70*/  FMUL R0, R0, UR6 ;  /* 0x0000000600007c20 */ /* 0x000fe40008400000 */
[----:B------:R-:W0:Y:S01]  /*ed80*/  LDC R15, c[0x0][0x148] ;  /* 0x00005200ff0f7b82 */ /* 0x000e220000000800 */
[----:B--2---:R-:W-:Y:S01]  /*ed90*/  SHF.R.U64 R10, R2, R4, R3 ;  /* 0x00000004020a7219 */ /* 0x004fe20000001203 */
[----:B------:R2:W0:Y:S01]  /*eda0*/  F2I.U32.TRUNC.NTZ R13, R0 ;  /* 0x00000000000d7305 */ /* 0x000422000020f000 */
[----:B------:R-:W-:-:S02]  /*edb0*/  ISETP.NE.AND.EX P0, PT, R21, RZ, PT, P0 ;  /* 0x000000ff1500720c */ /* 0x000fc40003f05300 */
[----:B------:R-:W-:-:S03]  /*edc0*/  SHF.R.U32.HI R3, RZ, R4, R3 ;  /* 0x00000004ff037219 */ /* 0x000fc60000011603 */
[----:B------:R-:W0:Y:S01]  /*edd0*/  LDC R14, c[0x0][0x600] ;  /* 0x00018000ff0e7b82 */ /* 0x000e220000000800 */
[-CC-:B---3--:R-:W-:Y:S02]  /*ede0*/  SHF.R.U64 R8, R10, R6.reuse, R3.reuse ;  /* 0x000000060a087219 */ /* 0x188fe40000001203 */
[----:B------:R-:W-:-:S05]  /*edf0*/  SHF.R.U32.HI R3, RZ, R6, R3 ;  /* 0x00000006ff037219 */ /* 0x000fca0000011603 */
[----:B------:R-:W3:Y:S01]  /*ee00*/  LDC R22, c[0x0][0x648] ;  /* 0x00019200ff167b82 */ /* 0x000ee20000000800 */
[-CC-:B-----5:R-:W-:Y:S02]  /*ee10*/  SHF.R.U64 R12, R8, R18.reuse, R3.reuse ;  /* 0x00000012080c7219 */ /* 0x1a0fe40000001203 */
[-C--:B------:R-:W-:Y:S02]  /*ee20*/  SHF.L.U32 R5, R5, R18.reuse, RZ ;  /* 0x0000001205057219 */ /* 0x080fe400000006ff */
[-C--:B------:R-:W-:Y:S01]  /*ee30*/  SHF.R.U32.HI R3, RZ, R18.reuse, R3 ;  /* 0x00000012ff037219 */ /* 0x080fe20000011603 */
[----:B------:R-:W-:Y:S01]  /*ee40*/  IMAD.MOV.U32 R2, RZ, RZ, R12 ;  /* 0x000000ffff027224 */ /* 0x000fe200078e000c */
[----:B------:R-:W-:Y:S01]  /*ee50*/  SHF.L.U32 R18, R7, R18, RZ ;  /* 0x0000001207127219 */ /* 0x000fe200000006ff */
[----:B------:R-:W0:Y:S01]  /*ee60*/  LDC R23, c[0x0][0x638] ;  /* 0x00018e00ff177b82 */ /* 0x000e220000000800 */
[----:B------:R-:W-:-:S07]  /*ee70*/  LOP3.LUT R19, RZ, R5, RZ, 0x33, !PT ;  /* 0x00000005ff137212 */ /* 0x000fce00078e33ff */
[----:B------:R-:W0:Y:S01]  /*ee80*/  LDC R24, c[0x0][0x610] ;  /* 0x00018400ff187b82 */ /* 0x000e220000000800 */
[----:B--2---:R-:W-:Y:S05]  /*ee90*/  @!P0 BRA `(.L_x_300) ;  /* 0x0000000000288947 */ /* 0x004fea0003800000 */
[----:B------:R-:W2:Y:S02]  /*eea0*/  LDC R7, c[0x0][0x64c] ;  /* 0x00019300ff077b82 */ /* 0x000ea40000000800 */
[----:B--2---:R-:W-:-:S05]  /*eeb0*/  IADD3 R7, P0, R12, R7, RZ ;  /* 0x000000070c077210 */ /* 0x004fca0007f1e0ff */
        /* <DEDUP_REMOVED lines=8> */
.L_x_300:
[----:B---3--:R-:W-:Y:S01]  /*ef40*/  SHF.R.U64 R0, R2, R22, R3 ;  /* 0x0000001602007219 */ /* 0x008fe20000001203 */
[----:B0-----:R-:W-:Y:S01]  /*ef50*/  VIADD R7, R14, 0xffffffff ;  /* 0xffffffff0e077836 */ /* 0x001fe20000000000 */
[----:B------:R-:W-:Y:S01]  /*ef60*/  LOP3.LUT R5, R8, R19, RZ, 0xc0, !PT ;  /* 0x0000001308057212 */ /* 0x000fe200078ec0ff */
[----:B------:R-:W-:Y:S02]  /*ef70*/  IMAD.MOV R13, RZ, RZ, -R13 ;  /* 0x000000ffff0d7224 */ /* 0x000fe400078e0a0d */
[----:B------:R-:W-:Y:S02]  /*ef80*/  IMAD.MOV R3, RZ, RZ, -R0 ;  /* 0x000000ffff037224 */ /* 0x000fe400078e0a00 */
[----:B------:R-:W-:Y:S01]  /*ef90*/  IMAD R2, R18, R0, R5 ;  /* 0x0000000012027224 */ /* 0x000fe200078e0205 */
[----:B------:R-:W-:Y:S01]  /*efa0*/  LOP3.LUT R5, R10, R7, RZ, 0xc0, !PT ;  /* 0x000000070a057212 */ /* 0x000fe200078ec0ff */
[----:B------:R-:W-:Y:S02]  /*efb0*/  @P2 IMAD R17, R15, R13, R16 ;  /* 0x0000000d0f112224 */ /* 0x000fe400078e0210 */
[----:B------:R-:W-:-:S02]  /*efc0*/  IMAD R0, R3, R23, R12 ;  /* 0x0000001703007224 */ /* 0x000fc400078e020c */
[----:B------:R-:W-:Y:S02]  /*efd0*/  IMAD.MOV.U32 R4, RZ, RZ, 0x1 ;  /* 0x00000001ff047424 */ /* 0x000fe400078e00ff */
[----:B------:R-:W-:Y:S02]  /*efe0*/  IMAD R2, R2, R24, R17 ;  /* 0x0000001802027224 */ /* 0x000fe400078e0211 */
[----:B------:R-:W-:Y:S01]  /*eff0*/  IMAD R3, R0, R14, R5 ;  /* 0x0000000e00037224 */ /* 0x000fe200078e0205 */
[----:B------:R-:W-:-:S04]  /*f000*/  PRMT R0, R4, 0x7610, R0 ;  /* 0x0000761004007816 */ /* 0x000fc80000000000 */
[----:B------:R-:W-:Y:S02]  /*f010*/  SEL R4, R3, R2, !P2 ;  /* 0x0000000203047207 */ /* 0x000fe40005000000 */
[----:B------:R-:W-:-:S03]  /*f020*/  SEL R2, R2, R3, !P2 ;  /* 0x0000000302027207 */ /* 0x000fc60005000000 */
[----:B------:R2:W-:Y:S04]  /*f030*/  STL [R1+0x90], R4 ;  /* 0x0000900401007387 */ /* 0x0005e80000100800 */
[----:B------:R2:W-:Y:S04]  /*f040*/  STL [R1+0x7c], R11 ;  /* 0x00007c0b01007387 */ /* 0x0005e80000100800 */
[----:B------:R2:W-:Y:S02]  /*f050*/  STL [R1+0x8c], R2 ;  /* 0x00008c0201007387 */ /* 0x0005e40000100800 */
.L_x_298:
[----:B------:R-:W-:Y:S01]  /*f060*/  LOP3.LUT P0, RZ, R0, 0xff, RZ, 0xc0, !PT ;  /* 0x000000ff00ff7812 */ /* 0x000fe2000780c0ff */
[----:B------:R-:W-:-:S12]  /*f070*/  ULOP3.LUT UR30, UR30, 0x1, URZ, 0x3c, !UPT ;  /* 0x000000011e1e7892 */ /* 0x000fd8000f8e3c3f */
[----:B------:R-:W-:Y:S05]  /*f080*/  @P0 BRA `(.L_x_301) ;  /* 0xffffff2400d00947 */ /* 0x000fea000383ffff */
[----:B------:R-:W-:Y:S05]  /*f090*/  EXIT ;  /* 0x000000000000794d */ /* 0x000fea0003800000 */
.L_x_17:
[----:B------:R-:W-:-:S08]  /*f0a0*/  ISETP.NE.AND P0, PT, RZ, UR6, PT ;  /* 0x00000006ff007c0c */ /* 0x000fd0000bf05270 */
[----:B0123--:R-:W0:-:S00]  /*f0b0*/  USETMAXREG.DEALLOC.CTAPOOL 0x28 ;  /* 0x00000028000079c8 */ /* 0x00fe0000080e0500 */
[----:B------:R-:W-:Y:S05]  /*f0c0*/  @P0 EXIT ;  /* 0x000000000000094d */ /* 0x000fea0003800000 */
[----:B0-----:R-:W-:Y:S01]  /*f0d0*/  LOP3.LUT P0, RZ, R0, 0xff, RZ, 0xc0, !PT ;  /* 0x000000ff00ff7812 */ /* 0x001fe2000780c0ff */
[----:B------:R-:W-:Y:S02]  /*f0e0*/  IMAD.MOV.U32 R0, RZ, RZ, 0x1 ;  /* 0x00000001ff007424 */ /* 0x000fe400078e00ff */
[----:B------:R-:W-:-:S10]  /*f0f0*/  IMAD.MOV.U32 R10, RZ, RZ, RZ ;  /* 0x000000ffff0a7224 */ /* 0x000fd400078e00ff */
[----:B------:R-:W-:Y:S05]  /*f100*/  @!P0 BRA `(.L_x_302) ;  /* 0x0000000c00608947 */ /* 0x000fea0003800000 */
[----:B------:R-:W0:Y:S01]  /*f110*/  S2R R8, SR_CgaCtaId ;  /* 0x0000000000087919 */ /* 0x000e220000008800 */
[----:B------:R-:W-:Y:S01]  /*f120*/  LOP3.LUT P0, RZ, R2, 0x1f, RZ, 0xc0, !PT ;  /* 0x0000001f02ff7812 */ /* 0x000fe2000780c0ff */
[----:B------:R-:W-:Y:S01]  /*f130*/  ULDC UR5, c[0x0][0x658] ;  /* 0x0001960000057ab9 */ /* 0x000fe20000000800 */
[----:B------:R-:W-:Y:S01]  /*f140*/  UMOV UR6, 0xffffffff ;  /* 0xffffffff00067882 */ /* 0x000fe20000000000 */
[----:B------:R-:W-:Y:S01]  /*f150*/  BSSY B0, `(.L_x_302) ;  /* 0x00000d3000007945 */ /* 0x000fe20003800000 */
[----:B------:R-:W-:Y:S01]  /*f160*/  USHF.L.U32 UR6, UR6, UR5, URZ ;  /* 0x0000000506067299 */ /* 0x000fe2000800063f */
[C---:B------:R-:W-:Y:S01]  /*f170*/  ISETP.NE.AND P3, PT, R3.reuse, RZ, PT ;  /* 0x000000ff0300720c */ /* 0x040fe20003f65270 */
[----:B------:R-:W-:Y:S01]  /*f180*/  IMAD.MOV.U32 R11, RZ, RZ, 0x1 ;  /* 0x00000001ff0b7424 */ /* 0x000fe200078e00ff */
[----:B------:R-:W-:Y:S01]  /*f190*/  ISETP.NE.OR P0, PT, R3, RZ, !P0 ;  /* 0x000000ff0300720c */ /* 0x000fe20004705670 */
[----:B------:R-:W-:Y:S01]  /*f1a0*/  IMAD.MOV.U32 R0, RZ, RZ, 0x1 ;  /* 0x00000001ff007424 */ /* 0x000fe200078e00ff */
[----:B------:R-:W-:Y:S01]  /*f1b0*/  ULDC UR4, c[0x0][0x600] ;  /* 0x0001800000047ab9 */ /* 0x000fe20000000800 */
[----:B------:R-:W-:Y:S01]  /*f1c0*/  IMAD.MOV.U32 R10, RZ, RZ, RZ ;  /* 0x000000ffff0a7224 */ /* 0x000fe200078e00ff */
[----:B------:R-:W-:Y:S01]  /*f1d0*/  UMOV UR7, 0x1 ;  /* 0x0000000100077882 */ /* 0x000fe20000000000 */
[----:B------:R-:W-:-:S02]  /*f1e0*/  UIADD3 UR26, UR14, 0x1, URZ ;  /* 0x000000010e1a7890 */ /* 0x000fc4000fffe03f */
[----:B------:R-:W-:Y:S02]  /*f1f0*/  ULOP3.LUT UR27, UR13, 0x2, URZ, 0xfc, !UPT ;  /* 0x000000020d1b7892 */ /* 0x000fe4000f8efc3f */
[----:B------:R-:W-:Y:S02]  /*f200*/  UIADD3 UR4, UR4, -0x1, URZ ;  /* 0xffffffff04047890 */ /* 0x000fe4000fffe03f */
[----:B------:R-:W-:Y:S02]  /*f210*/  USHF.L.U32 UR22, UR7, UR5, URZ ;  /* 0x0000000507167299 */ /* 0x000fe4000800063f */
[----:B------:R-:W-:Y:S01]  /*f220*/  ULOP3.LUT UR19, URZ, UR6, URZ, 0x33, !UPT ;  /* 0x000000063f137292 */ /* 0x000fe2000f8e333f */
[----:B------:R-:W-:Y:S01]  /*f230*/  ULDC.64 UR24, c[0x0][0x198] ;  /* 0x0000660000187ab9 */ /* 0x000fe20000000a00 */
[C---:B0-----:R-:W-:Y:S02]  /*f240*/  IMAD.SHL.U32 R9, R8.reuse, 0x80, RZ ;  /* 0x0000008008097824 */ /* 0x041fe400078e00ff */
[----:B------:R-:W-:-:S03]  /*f250*/  IMAD.SHL.U32 R8, R8, 0x1000, RZ ;  /* 0x0000100008087824 */ /* 0x000fc600078e00ff */
[----:B------:R-:W-:Y:S02]  /*f260*/  LOP3.LUT R9, R9, 0x80, RZ, 0xc0, !PT ;  /* 0x0000008009097812 */ /* 0x000fe400078ec0ff */
[----:B------:R-:W-:-:S07]  /*f270*/  LOP3.LUT R8, R8, 0x1000, RZ, 0xc0, !PT ;  /* 0x0000100008087812 */ /* 0x000fce00078ec0ff */
.L_x_314:
[----:B------:R-:W-:-:S03]  /*f280*/  UMOV UR5, 0xffffffff ;  /* 0xffffffff00057882 */ /* 0x000fc60000000000 */
[----:B01----:R-:W-:Y:S05]  /*f290*/  BRA.DIV UR5, `(.L_x_303) ;  /* 0x00000012054c7947 */ /* 0x003fea000b800000 */
[----:B------:R-:W-:-:S13]  /*f2a0*/  ELECT P1, URZ, PT ;  /* 0x00000000003f782f */ /* 0x000fda0003820000 */
.L_x_328:
[----:B------:R-:W0:Y:S01]  /*f2b0*/  LDC R2, c[0x0][0x28c] ;  /* 0x0000a300ff027b82 */ /* 0x000e220000000800 */
[----:B------:R-:W-:Y:S01]  /*f2c0*/  BSSY B1, `(.L_x_304) ;  /* 0x000003d000017945 */ /* 0x000fe20003800000 */
[----:B0-----:R-:W-:-:S13]  /*f2d0*/  ISETP.LT.OR P1, PT, R2, 0x1, !P1 ;  /* 0x000000010200780c */ /* 0x001fda0004f21670 */
[----:B------:R-:W-:Y:S05]  /*f2e0*/  @P1 BRA `(.L_x_305) ;  /* 0x0000000000e81947 */ /* 0x000fea0003800000 */
[----:B------:R-:W2:Y:S04]  /*f2f0*/  LDL.LU R4, [R1+0x90] ;  /* 0x0000900001047983 */ /* 0x000ea80000300800 */
[----:B------:R-:W3:Y:S01]  /*f300*/  LDL.LU R3, [R1+0x8c] ;  /* 0x00008c0001037983 */ /* 0x000ee20000300800 */
[----:B------:R-:W-:Y:S02]  /*f310*/  IMAD.MOV.U32 R14, RZ, RZ, RZ ;  /* 0x000000ffff0e7224 */ /* 0x000fe400078e00ff */
[----:B------:R-:W-:Y:S02]  /*f320*/  IMAD.U32 R15, RZ, RZ, UR26 ;  /* 0x0000001aff0f7e24 */ /* 0x000fe4000f8e00ff */
[----:B------:R-:W-:Y:S02]  /*f330*/  IMAD.MOV.U32 R2, RZ, RZ, R0 ;  /* 0x000000ffff027224 */ /* 0x000fe400078e0000 */
[----:B--2---:R-:W-:-:S02]  /*f340*/  IMAD R6, R4, 0x100, R9 ;  /* 0x0000010004067824 */ /* 0x004fc400078e0209 */
[----:B---3--:R-:W-:Y:S02]  /*f350*/  IMAD.SHL.U32 R7, R3, 0x40, RZ ;  /* 0x0000004003077824 */ /* 0x008fe400078e00ff */
[----:B------:R-:W-:-:S07]  /*f360*/  IMAD.MOV.U32 R3, RZ, RZ, R10 ;  /* 0x000000ffff037224 */ /* 0x000fce00078e000a */
.L_x_309:
[----:B------:R-:W0:Y:S01]  /*f370*/  S2R R5, SR_CgaCtaId ;  /* 0x0000000000057919 */ /* 0x000e220000008800 */
[----:B------:R-:W-:-:S04]  /*f380*/  MOV R4, 0x400 ;  /* 0x0000040000047802 */ /* 0x000fc80000000f00 */
[----:B0-----:R-:W-:Y:S02]  /*f390*/  LEA R12, R5, R4, 0x18 ;  /* 0x00000004050c7211 */ /* 0x001fe400078ec0ff */
[----:B------:R-:W-:Y:S01]  /*f3a0*/  SHF.L.U32 R4, R2, 0x1f, RZ ;  /* 0x0000001f02047819 */ /* 0x000fe200000006ff */
[----:B------:R-:W0:Y:S02]  /*f3b0*/  @!P3 LDC R5, c[0x0][0x500] ;  /* 0x00014000ff05bb82 */ /* 0x000e240000000800 */
[----:B------:R-:W-:-:S04]  /*f3c0*/  IMAD R13, R3, 0x8, R12 ;  /* 0x00000008030d7824 */ /* 0x000fc800078e020c */
[----:B------:R-:W1:Y:S02]  /*f3d0*/  SYNCS.PHASECHK.TRANS64.TRYWAIT P1, [R13+URZ+0x28], R4 ;  /* 0x000028040d0075a7 */ /* 0x000e64000802017f */
[----:B-1----:R-:W-:Y:S05]  /*f3e0*/  @!P1 BRA `(.L_x_306) ;  /* 0x0000001000189947 */ /* 0x002fea0003800000 */
.L_x_329:
[----:B------:R-:W-:Y:S01]  /*f3f0*/  UPRMT UR5, UR27, 0x9910, URZ ;  /* 0x000099101b057896 */ /* 0x000fe2000800003f */
[----:B0-----:R0:W-:Y:S03]  /*f400*/  @!P3 SYNCS.ARRIVE.TRANS64 RZ, [R13+URZ], R5 ;  /* 0x000000050dffb9a7 */ /* 0x0011e6000800003f */
[----:B------:R-:W-:-:S06]  /*f410*/  UISETP.NE.AND UP0, UPT, UR5, 0x2, UPT ;  /* 0x000000020500788c */ /* 0x000fcc000bf05270 */
[----:B------:R-:W-:-:S13]  /*f420*/  PLOP3.LUT P1, PT, PT, PT, UP0, 0x80, 0x0 ;  /* 0x000000000000781c */ /* 0x000fda0003f2f008 */
[----:B0-----:R-:W-:Y:S05]  /*f430*/  @P1 BRA `(.L_x_307) ;  /* 0x0000000000041947 */ /* 0x001fea0003800000 */
[----:B------:R-:W-:Y:S01]  /*f440*/  BPT.TRAP 0x1 ;  /* 0x000000040000795c */ /* 0x000fe20000300000 */
.L_x_307:
[----:B------:R-:W-:Y:S05]  /*f450*/  @P0 BRA `(.L_x_308) ;  /* 0x0000000000040947 */ /* 0x000fea0003800000 */
[----:B------:R-:W-:Y:S01]  /*f460*/  BPT.TRAP 0x1 ;  /* 0x000000040000795c */ /* 0x000fe20000300000 */
.L_x_308:
[----:B------:R-:W2:Y:S01]  /*f470*/  LDL R16, [R1+0x7c] ;  /* 0x00007c0001107983 */ /* 0x000ea20000100800 */
[C---:B-1----:R-:W-:Y:S01]  /*f480*/  IMAD R4, R3.reuse, 0x800, R12 ;  /* 0x0000080003047824 */ /* 0x042fe200078e020c */
[----:B------:R-:W-:Y:S01]  /*f490*/  R2UR UR18, R12 ;  /* 0x000000000c1272ca */ /* 0x000fe200000e0000 */
[----:B------:R-:W-:Y:S01]  /*f4a0*/  IMAD R5, R3, 0x2000, R8 ;  /* 0x0000200003057824 */ /* 0x000fe200078e0208 */
[----:B------:R-:W-:Y:S01]  /*f4b0*/  R2UR UR9, R13 ;  /* 0x000000000d0972ca */ /* 0x000fe200000e0000 */
[----:B------:R-:W-:Y:S01]  /*f4c0*/  VIADD R15, R15, 0xffffffff ;  /* 0xffffffff0f0f7836 */ /* 0x000fe20000000000 */
[----:B------:R-:W-:Y:S01]  /*f4d0*/  R2UR UR5, R4 ;  /* 0x00000000040572ca */ /* 0x000fe200000e0000 */
[----:B------:R-:W-:Y:S01]  /*f4e0*/  UIADD3 UR6, UP0, UR24, 0xf0, URZ ;  /* 0x000000f018067890 */ /* 0x000fe2000ff1e03f */
[----:B------:R-:W-:Y:S01]  /*f4f0*/  R2UR UR8, R5 ;  /* 0x00000000050872ca */ /* 0x000fe200000e0000 */
[----:B------:R-:W-:Y:S01]  /*f500*/  UIADD3 UR28, UP1, UR24, 0x1f0, URZ ;  /* 0x000001f0181c7890 */ /* 0x000fe2000ff3e03f */
[----:B------:R-:W-:Y:S01]  /*f510*/  R2UR UR11, R7 ;  /* 0x00000000070b72ca */ /* 0x000fe200000e0000 */
[----:B------:R-:W-:Y:S01]  /*f520*/  UIADD3.X UR7, URZ, UR25, URZ, UP0, !UPT ;  /* 0x000000193f077290 */ /* 0x000fe200087fe43f */
[----:B------:R-:W-:Y:S01]  /*f530*/  R2UR UR10, R14 ;  /* 0x000000000e0a72ca */ /* 0x000fe200000e0000 */
[----:B------:R-:W-:Y:S01]  /*f540*/  VIADD R3, R3, 0x1 ;  /* 0x0000000103037836 */ /* 0x000fe20000000000 */
[----:B------:R-:W-:Y:S01]  /*f550*/  R2UR UR23, R6 ;  /* 0x00000000061772ca */ /* 0x000fe200000e0000 */
[----:B------:R-:W-:Y:S01]  /*f560*/  UIADD3.X UR29, URZ, UR25, URZ, UP1, !UPT ;  /* 0x000000193f1d7290 */ /* 0x000fe20008ffe43f */
[----:B------:R-:W-:Y:S01]  /*f570*/  ISETP.GT.AND P4, PT, R15, 0x1, PT ;  /* 0x000000010f00780c */ /* 0x000fe20003f84270 */
[----:B------:R-:W-:Y:S01]  /*f580*/  UMOV UR16, 0x0 ;  /* 0x0000000000107882 */ /* 0x000fe20000000000 */
[----:B------:R-:W-:Y:S01]  /*f590*/  UMOV UR17, 0x10000000 ;  /* 0x1000000000117882 */ /* 0x000fe20000000000 */
[----:B------:R-:W-:Y:S01]  /*f5a0*/  UIADD3 UR5, UR5, 0x180, URZ ;  /* 0x0000018005057890 */ /* 0x000fe2000fffe03f */
[----:B------:R-:W-:Y:S01]  /*f5b0*/  ISETP.NE.AND P1, PT, R3, 0x5, PT ;  /* 0x000000050300780c */ /* 0x000fe20003f25270 */
[----:B------:R-:W-:Y:S01]  /*f5c0*/  UIADD3 UR18, UR18, 0x2980, UR8 ;  /* 0x0000298012127890 */ /* 0x000fe2000fffe008 */
[----:B------:R-:W-:Y:S01]  /*f5d0*/  VIADD R14, R14, 0x20 ;  /* 0x000000200e0e7836 */ /* 0x000fe20000000000 */
[----:B------:R-:W-:Y:S01]  /*f5e0*/  UMOV UR30, 0x30000 ;  /* 0x00030000001e7882 */ /* 0x000fe20000000000 */
[----:B------:R-:W-:-:S02]  /*f5f0*/  SEL R5, RZ, 0x1, P1 ;  /* 0x00000001ff057807 */ /* 0x000fc40000800000 */
[----:B------:R-:W-:Y:S01]  /*f600*/  UMOV UR8, UR5 ;  /* 0x0000000500087c82 */ /* 0x000fe20008000000 */
[----:B------:R-:W-:Y:S02]  /*f610*/  SEL R3, R3, RZ, P1 ;  /* 0x000000ff03037207 */ /* 0x000fe40000800000 */
[----:B------:R-:W-:Y:S02]  /*f620*/  LOP3.LUT R2, R2, R5, RZ, 0x3c, !PT ;  /* 0x0000000502027212 */ /* 0x000fe400078e3cff */
[----:B--2---:R-:W-:-:S13]  /*f630*/  R2UR UR12, R16 ;  /* 0x00000000100c72ca */ /* 0x004fda00000e0000 */
[----:B------:R0:W-:Y:S02]  /*f640*/  UTMALDG.3D [UR8], [UR6], desc[UR16] ;  /* 0x00001008060075b4 */ /* 0x0001e40008011000 */
[----:B0-----:R-:W-:Y:S01]  /*f650*/  UMOV UR11, UR23 ;  /* 0x00000017000b7c82 */ /* 0x001fe20008000000 */
[----:B------:R-:W-:Y:S02]  /*f660*/  UMOV UR8, UR18 ;  /* 0x0000001200087c82 */ /* 0x000fe40008000000 */
[----:B------:R0:W-:Y:S02]  /*f670*/  UTMALDG.3D.MULTICAST [UR8], [UR28], UR30, desc[UR16] ;  /* 0x000010081c0073b4 */ /* 0x0001e4000801181e */
[----:B0-----:R-:W-:Y:S05]  /*f680*/  @P4 BRA `(.L_x_309) ;  /* 0xfffffffc00384947 */ /* 0x001fea000383ffff */
.L_x_305:
[----:B------:R-:W-:Y:S05]  /*f690*/  BSYNC B1 ;  /* 0x0000000000017941 */ /* 0x000fea0003800000 */
.L_x_304:
[----:B------:R-:W2:Y:S01]  /*f6a0*/  LDL.LU R17, [R1+0x84] ;  /* 0x0000840001117983 */ /* 0x000ea20000300800 */
[----:B------:R-:W-:Y:S01]  /*f6b0*/  LOP3.LUT P5, RZ, R11, 0xff, RZ, 0xc0, !PT ;  /* 0x000000ff0bff7812 */ /* 0x000fe200078ac0ff */
[----:B------:R-:W-:Y:S01]  /*f6c0*/  VIADD R10, R10, UR14 ;  /* 0x0000000e0a0a7c36 */ /* 0x000fe20008000000 */
[----:B------:R-:W-:Y:S01]  /*f6d0*/  UISETP.GE.U32.AND UP0, UPT, UR14, 0x5, UPT ;  /* 0x000000050e00788c */ /* 0x000fe2000bf06070 */
[----:B------:R-:W3:Y:S01]  /*f6e0*/  LDL.LU R16, [R1+0x88] ;  /* 0x0000880001107983 */ /* 0x000ee20000300800 */
[----:B------:R-:W-:Y:S01]  /*f6f0*/  IMAD.U32 R5, RZ, RZ, UR14 ;  /* 0x0000000eff057e24 */ /* 0x000fe2000f8e00ff */
[----:B------:R-:W-:Y:S01]  /*f700*/  ULDC.64 UR6, c[0x0][0x650] ;  /* 0x0001940000067ab9 */ /* 0x000fe20000000a00 */
[----:B------:R-:W-:Y:S01]  /*f710*/  ISETP.GT.U32.AND P1, PT, R10, 0x4, PT ;  /* 0x000000040a00780c */ /* 0x000fe20003f24070 */
[----:B------:R-:W-:Y:S01]  /*f720*/  BSSY B1, `(.L_x_310) ;  /* 0x0000073000017945 */ /* 0x000fe20003800000 */
[----:B------:R-:W-:Y:S02]  /*f730*/  PLOP3.LUT P4, PT, PT, PT, UP0, 0x80, 0x0 ;  /* 0x000000000000781c */ /* 0x000fe40003f8f008 */
[----:B------:R-:W-:-:S02]  /*f740*/  ISETP.LT.U32.AND P1, PT, R5, 0x5, P1 ;  /* 0x000000050500780c */ /* 0x000fc40000f21070 */
[----:B------:R-:W-:Y:S01]  /*f750*/  PRMT R11, RZ, 0x7610, R11 ;  /* 0x00007610ff0b7816 */ /* 0x000fe2000000000b */
[----:B------:R-:W0:Y:S01]  /*f760*/  @P5 S2R R3, SR_CgaCtaId ;  /* 0x0000000000035919 */ /* 0x000e220000008800 */
[----:B------:R-:W-:-:S04]  /*f770*/  @P5 MOV R2, 0x400 ;  /* 0x0000040000025802 */ /* 0x000fc80000000f00 */
[----:B0-----:R-:W-:Y:S01]  /*f780*/  @P5 LEA R4, R3, R2, 0x18 ;  /* 0x0000000203045211 */ /* 0x001fe200078ec0ff */
[----:B------:R-:W-:-:S03]  /*f790*/  IMAD.WIDE.U32 R2, R10, -0x33333333, RZ ;  /* 0xcccccccd0a027825 */ /* 0x000fc600078e00ff */
[----:B------:R0:W-:Y:S02]  /*f7a0*/  @P5 SYNCS.ARRIVE.TRANS64.A1T0 RZ, [R4+URZ+0x88], RZ ;  /* 0x000088ff04ff59a7 */ /* 0x0001e4000810003f */
[----:B------:R-:W-:Y:S02]  /*f7b0*/  SHF.R.U32.HI R5, RZ, 0x2, R3 ;  /* 0x00000002ff057819 */ /* 0x000fe40000011603 */
[----:B------:R-:W-:Y:S02]  /*f7c0*/  SEL R3, RZ, 0x1, !P1 ;  /* 0x00000001ff037807 */ /* 0x000fe40004800000 */
[----:B------:R-:W-:Y:S01]  /*f7d0*/  PRMT R2, RZ, 0x7610, R2 ;  /* 0x00007610ff027816 */ /* 0x000fe20000000002 */
[----:B------:R-:W-:Y:S01]  /*f7e0*/  IMAD R10, R5, -0x5, R10 ;  /* 0xfffffffb050a7824 */ /* 0x000fe200078e020a */
[----:B------:R-:W-:Y:S01]  /*f7f0*/  LOP3.LUT R0, R0, R3, RZ, 0x3c, !PT ;  /* 0x0000000300007212 */ /* 0x000fe200078e3cff */
[----:B0-----:R-:W-:Y:S02]  /*f800*/  IMAD.MOV.U32 R4, RZ, RZ, -0x1 ;  /* 0xffffffffff047424 */ /* 0x001fe400078e00ff */
[----:B------:R-:W-:Y:S01]  /*f810*/  IMAD.MOV.U32 R3, RZ, RZ, -0x1 ;  /* 0xffffffffff037424 */ /* 0x000fe200078e00ff */
[----:B------:R-:W-:Y:S01]  /*f820*/  @P4 LOP3.LUT R0, R0, 0x1, R5, 0x78, !PT ;  /* 0x0000000100004812 */ /* 0x000fe200078e7805 */
[----:B------:R-:W-:Y:S01]  /*f830*/  IMAD.MOV.U32 R5, RZ, RZ, -0x1 ;  /* 0xffffffffff057424 */ /* 0x000fe200078e00ff */
[----:B---3--:R-:W-:-:S04]  /*f840*/  IADD3 R16, P5, R16, UR20, RZ ;  /* 0x0000001410107c10 */ /* 0x008fc8000ffbe0ff */
[----:B--2---:R-:W-:Y:S01]  /*f850*/  IADD3.X R17, R17, UR15, RZ, P5, !PT ;  /* 0x0000000f11117c10 */ /* 0x004fe2000affe4ff */
[----:B------:R0:W-:Y:S01]  /*f860*/  STL [R1+0x88], R16 ;  /* 0x0000881001007387 */ /* 0x0001e20000100800 */
[----:B------:R-:W-:-:S03]  /*f870*/  ISETP.GE.U32.AND P1, PT, R16, UR6, PT ;  /* 0x0000000610007c0c */ /* 0x000fc6000bf26070 */
[----:B------:R0:W-:Y:S01]  /*f880*/  STL [R1+0x84], R17 ;  /* 0x0000841101007387 */ /* 0x0001e20000100800 */
[----:B------:R-:W-:-:S03]  /*f890*/  ISETP.GE.U32.AND.EX P1, PT, R17, UR7, PT, P1 ;  /* 0x0000000711007c0c */ /* 0x000fc6000bf26110 */
[----:B------:R0:W-:Y:S04]  /*f8a0*/  STL [R1+0x8c], R5 ;  /* 0x00008c0501007387 */ /* 0x0001e80000100800 */
[----:B------:R0:W-:Y:S04]  /*f8b0*/  STL [R1+0x90], R4 ;  /* 0x0000900401007387 */ /* 0x0001e80000100800 */
[----:B------:R0:W-:Y:S02]  /*f8c0*/  STL [R1+0x7c], R3 ;  /* 0x00007c0301007387 */ /* 0x0001e40000100800 */
[----:B------:R-:W-:Y:S05]  /*f8d0*/  @P1 BRA `(.L_x_311) ;  /* 0x00000004005c1947 */ /* 0x000fea0003800000 */
[----:B------:R-:W-:Y:S01]  /*f8e0*/  ULDC.64 UR6, c[0x0][0x628] ;  /* 0x00018a0000067ab9 */ /* 0x000fe20000000a00 */
[----:B------:R-:W1:Y:S01]  /*f8f0*/  S2R R13, SR_CTAID.X ;  /* 0x00000000000d7919 */ /* 0x000e620000002500 */
[----:B------:R-:W-:Y:S01]  /*f900*/  ISETP.NE.U32.AND P1, PT, RZ, UR6, PT ;  /* 0x00000006ff007c0c */ /* 0x000fe2000bf25070 */
[----:B------:R-:W-:Y:S01]  /*f910*/  ULDC UR8, c[0x0][0x630] ;  /* 0x00018c0000087ab9 */ /* 0x000fe20000000800 */
[----:B------:R-:W-:Y:S01]  /*f920*/  IMAD.MOV.U32 R2, RZ, RZ, R16 ;  /* 0x000000ffff027224 */ /* 0x000fe200078e0010 */
[----:B------:R-:W2:Y:S01]  /*f930*/  S2R R12, SR_CTAID.Y ;  /* 0x00000000000c7919 */ /* 0x000ea20000002600 */
[----:B------:R-:W-:Y:S01]  /*f940*/  ISETP.NE.AND.EX P1, PT, RZ, UR7, PT, P1 ;  /* 0x00000007ff007c0c */ /* 0x000fe2000bf25310 */
[----:B0-----:R-:W-:-:S12]  /*f950*/  IMAD.MOV.U32 R3, RZ, RZ, R17 ;  /* 0x000000ffff037224 */ /* 0x001fd800078e0011 */
[----:B------:R-:W-:Y:S05]  /*f960*/  @!P1 BRA `(.L_x_312) ;  /* 0x0000000000289947 */ /* 0x000fea0003800000 */
[----:B------:R-:W-:Y:S02]  /*f970*/  ULDC UR5, c[0x0][0x634] ;  /* 0x00018d0000057ab9 */ /* 0x000fe40000000800 */
[----:B------:R-:W-:-:S05]  /*f980*/  IADD3 R7, P1, R16, UR5, RZ ;  /* 0x0000000510077c10 */ /* 0x000fca000ff3e0ff */
[----:B------:R-:W-:-:S04]  /*f990*/  IMAD.X R15, RZ, RZ, R17, P1 ;  /* 0x000000ffff0f7224 */ /* 0x000fc800008e0611 */
[----:B------:R-:W-:-:S04]  /*f9a0*/  IMAD.WIDE.U32 R4, R15, UR6, RZ ;  /* 0x000000060f047c25 */ /* 0x000fc8000f8e00ff */
[----:B------:R-:W-:-:S04]  /*f9b0*/  IMAD.WIDE.U32 R4, P1, R7, UR7, R4 ;  /* 0x0000000707047c25 */ /* 0x000fc8000f820004 */
[----:B------:R-:W-:-:S04]  /*f9c0*/  IMAD.WIDE.U32 R6, R7, UR6, RZ ;  /* 0x0000000607067c25 */ /* 0x000fc8000f8e00ff */
[----:B------:R-:W-:Y:S01]  /*f9d0*/  IMAD.X R3, RZ, RZ, RZ, P1 ;  /* 0x000000ffff037224 */ /* 0x000fe200008e06ff */
[----:B------:R-:W-:Y:S01]  /*f9e0*/  IADD3 RZ, P1, R7, R4, RZ ;  /* 0x0000000407ff7210 */ /* 0x000fe20007f3e0ff */
[----:B------:R-:W-:-:S04]  /*f9f0*/  IMAD.MOV.U32 R2, RZ, RZ, R5 ;  /* 0x000000ffff027224 */ /* 0x000fc800078e0005 */
[----:B------:R-:W-:-:S08]  /*fa00*/  IMAD.WIDE.U32.X R2, R15, UR7, R2, P1 ;  /* 0x000000070f027c25 */ /* 0x000fd000088e0402 */
.L_x_312:
[--C-:B------:R-:W-:Y:S01]  /*fa10*/  SHF.R.U64 R6, R2, UR8, R3.reuse ;  /* 0x0000000802067c19 */ /* 0x100fe20008001203 */
[----:B------:R-:W-:Y:S01]  /*fa20*/  ULDC.64 UR6, c[0x0][0x620] ;  /* 0x0001880000067ab9 */ /* 0x000fe20000000a00 */
[----:B------:R-:W-:Y:S01]  /*fa30*/  SHF.R.U32.HI R2, RZ, UR8, R3 ;  /* 0x00000008ff027c19 */ /* 0x000fe20008011603 */
[----:B------:R-:W-:Y:S01]  /*fa40*/  IMAD.MOV.U32 R3, RZ, RZ, R17 ;  /* 0x000000ffff037224 */ /* 0x000fe200078e0011 */
[----:B------:R-:W-:Y:S01]  /*fa50*/  IADD3 R5, P1, RZ, -R6, RZ ;  /* 0x80000006ff057210 */ /* 0x000fe20007f3e0ff */
[----:B------:R-:W-:Y:S01]  /*fa60*/  ULDC UR5, c[0x0][0x150] ;  /* 0x0000540000057ab9 */ /* 0x000fe20000000800 */
[----:B-1----:R-:W-:Y:S01]  /*fa70*/  I2FP.F32.U32 R7, R13 ;  /* 0x0000000d00077245 */ /* 0x002fe20000201000 */
[----:B------:R-:W0:Y:S01]  /*fa80*/  LDC R18, c[0x0][0x144] ;  /* 0x00005100ff127b82 */ /* 0x000e220000000800 */
[----:B------:R-:W-:Y:S01]  /*fa90*/  ULDC.64 UR8, c[0x0][0x640] ;  /* 0x0001900000087ab9 */ /* 0x000fe20000000a00 */
[----:B------:R-:W-:Y:S01]  /*faa0*/  IMAD.X R2, RZ, RZ, ~R2, P1 ;  /* 0x000000ffff027224 */ /* 0x000fe200008e0e02 */
[----:B------:R-:W-:-:S03]  /*fab0*/  ISETP.NE.U32.AND P1, PT, RZ, UR8, PT ;  /* 0x00000008ff007c0c */ /* 0x000fc6000bf25070 */
[----:B------:R-:W-:Y:S01]  /*fac0*/  IMAD R4, R2, UR6, RZ ;  /* 0x0000000602047c24 */ /* 0x000fe2000f8e02ff */
[----:B------:R-:W-:Y:S01]  /*fad0*/  ISETP.NE.AND.EX P1, PT, RZ, UR9, PT, P1 ;  /* 0x00000009ff007c0c */ /* 0x000fe2000bf25310 */
[----:B------:R-:W-:Y:S01]  /*fae0*/  IMAD.MOV.U32 R2, RZ, RZ, R16 ;  /* 0x000000ffff027224 */ /* 0x000fe200078e0010 */
[----:B------:R-:W1:Y:S03]  /*faf0*/  LDC R15, c[0x0][0x148] ;  /* 0x00005200ff0f7b82 */ /* 0x000e660000000800 */
[----:B------:R-:W-:Y:S01]  /*fb00*/  IMAD.WIDE.U32 R2, R5, UR6, R2 ;  /* 0x0000000605027c25 */ /* 0x000fe2000f8e0002 */
[----:B------:R-:W-:-:S03]  /*fb10*/  ULDC UR6, c[0x0][0x154] ;  /* 0x0000550000067ab9 */ /* 0x000fc60000000800 */
[----:B------:R-:W-:Y:S02]  /*fb20*/  IMAD R5, R5, UR7, R4 ;  /* 0x0000000705057c24 */ /* 0x000fe4000f8e0204 */
[----:B------:R-:W-:Y:S01]  /*fb30*/  FMUL R4, R7, UR5 ;  /* 0x0000000507047c20 */ /* 0x000fe20008400000 */
[----:B------:R-:W-:Y:S01]  /*fb40*/  ULDC UR5, c[0x0][0x618] ;  /* 0x0001860000057ab9 */ /* 0x000fe20000000800 */
[----:B------:R-:W-:Y:S01]  /*fb50*/  ULDC UR7, c[0x0][0x608] ;  /* 0x0001820000077ab9 */ /* 0x000fe20000000800 */
[----:B------:R-:W-:-:S03]  /*fb60*/  IMAD.IADD R3, R3, 0x1, R5 ;  /* 0x0000000103037824 */ /* 0x000fc600078e0205 */
[----:B------:R-:W3:Y:S02]  /*fb70*/  F2I.U32.TRUNC.NTZ R4, R4 ;  /* 0x0000000400047305 */ /* 0x000ee4000020f000 */
[----:B------:R-:W-:Y:S02]  /*fb80*/  SHF.R.U64 R7, R2, UR5, R3 ;  /* 0x0000000502077c19 */ /* 0x000fe40008001203 */
[----:B--2---:R-:W-:-:S05]  /*fb90*/  I2FP.F32.U32 R2, R12 ;  /* 0x0000000c00027245 */ /* 0x004fca0000201000 */
[----:B------:R-:W-:Y:S01]  /*fba0*/  FMUL R5, R2, UR6 ;  /* 0x0000000602057c20 */ /* 0x000fe20008400000 */
[----:B------:R-:W-:Y:S01]  /*fbb0*/  SHF.R.U32.HI R2, RZ, UR5, R3 ;  /* 0x00000005ff027c19 */ /* 0x000fe20008011603 */
[----:B------:R-:W-:Y:S02]  /*fbc0*/  ULDC UR5, c[0x0][0x658] ;  /* 0x0001960000057ab9 */ /* 0x000fe40000000800 */
[----:B------:R2:W4:Y:S01]  /*fbd0*/  F2I.U32.TRUNC.NTZ R17, R5 ;  /* 0x0000000500117305 */ /* 0x000522000020f000 */
[--C-:B------:R-:W-:Y:S02]  /*fbe0*/  SHF.R.U64 R16, R7, UR7, R2.reuse ;  /* 0x0000000707107c19 */ /* 0x100fe40008001202 */
[----:B------:R-:W-:Y:S01]  /*fbf0*/  SHF.R.U32.HI R3, RZ, UR7, R2 ;  /* 0x00000007ff037c19 */ /* 0x000fe20008011602 */
[----:B---3--:R-:W-:-:S03]  /*fc00*/  IMAD.MOV R2, RZ, RZ, -R4 ;  /* 0x000000ffff027224 */ /* 0x008fc600078e0a04 */
[----:B------:R-:W-:Y:S01]  /*fc10*/  SHF.R.U64 R14, R16, UR5, R3 ;  /* 0x00000005100e7c19 */ /* 0x000fe20008001203 */
[----:B0-----:R-:W-:Y:S01]  /*fc20*/  IMAD R18, R18, R2, R13 ;  /* 0x0000000212127224 */ /* 0x001fe200078e020d */
[----:B------:R-:W-:-:S03]  /*fc30*/  SHF.R.U32.HI R4, RZ, UR5, R3 ;  /* 0x00000005ff047c19 */ /* 0x000fc60008011603 */
[----:B------:R-:W-:Y:S02]  /*fc40*/  IMAD.MOV.U32 R2, RZ, RZ, R14 ;  /* 0x000000ffff027224 */ /* 0x000fe400078e000e */
[----:B------:R-:W-:Y:S01]  /*fc50*/  IMAD.MOV.U32 R3, RZ, RZ, R4 ;  /* 0x000000ffff037224 */ /* 0x000fe200078e0004 */
[----:B--2-4-:R-:W-:Y:S06]  /*fc60*/  @!P1 BRA `(.L_x_313) ;  /* 0x0000000000289947 */ /* 0x014fec0003800000 */
[----:B------:R-:W-:Y:S02]  /*fc70*/  ULDC UR5, c[0x0][0x64c] ;  /* 0x0001930000057ab9 */ /* 0x000fe40000000800 */
[----:B------:R-:W-:-:S05]  /*fc80*/  IADD3 R3, P1, R14, UR5, RZ ;  /* 0x000000050e037c10 */ /* 0x000fca000ff3e0ff */
[----:B------:R-:W-:-:S04]  /*fc90*/  IMAD.X R13, RZ, RZ, R4, P1 ;  /* 0x000000ffff0d7224 */ /* 0x000fc800008e0604 */
[----:B------:R-:W-:-:S04]  /*fca0*/  IMAD.WIDE.U32 R4, R13, UR8, RZ ;  /* 0x000000080d047c25 */ /* 0x000fc8000f8e00ff */
[----:B------:R-:W-:-:S04]  /*fcb0*/  IMAD.WIDE.U32 R4, P1, R3, UR9, R4 ;  /* 0x0000000903047c25 */ /* 0x000fc8000f820004 */
[----:B------:R-:W-:-:S04]  /*fcc0*/  IMAD.WIDE.U32 R2, R3, UR8, RZ ;  /* 0x0000000803027c25 */ /* 0x000fc8000f8e00ff */
[----:B------:R-:W-:Y:S01]  /*fcd0*/  IMAD.MOV.U32 R2, RZ, RZ, R5 ;  /* 0x000000ffff027224 */ /* 0x000fe200078e0005 */
[----:B------:R-:W-:Y:S01]  /*fce0*/  IADD3 RZ, P4, R3, R4, RZ ;  /* 0x0000000403ff7210 */ /* 0x000fe20007f9e0ff */
[----:B------:R-:W-:-:S04]  /*fcf0*/  IMAD.X R3, RZ, RZ, RZ, P1 ;  /* 0x000000ffff037224 */ /* 0x000fc800008e06ff */
[----:B------:R-:W-:-:S08]  /*fd00*/  IMAD.WIDE.U32.X R2, R13, UR9, R2, P4 ;  /* 0x000000090d027c25 */ /* 0x000fd0000a0e0402 */
.L_x_313:
[----:B------:R-:W-:Y:S01]  /*fd10*/  ULDC UR5, c[0x0][0x648] ;  /* 0x0001920000057ab9 */ /* 0x000fe20000000800 */
[----:B------:R-:W-:Y:S01]  /*fd20*/  LOP3.LUT R16, R16, UR19, RZ, 0xc0, !PT ;  /* 0x0000001310107c12 */ /* 0x000fe2000f8ec0ff */
[----:B------:R-:W-:Y:S01]  /*fd30*/  IMAD.MOV R17, RZ, RZ, -R17 ;  /* 0x000000ffff117224 */ /* 0x000fe200078e0a11 */
[----:B------:R-:W-:Y:S01]  /*fd40*/  SHF.R.U64 R3, R2, UR5, R3 ;  /* 0x0000000502037c19 */ /* 0x000fe20008001203 */
[----:B------:R-:W-:Y:S01]  /*fd50*/  ULDC UR5, c[0x0][0x638] ;  /* 0x00018e0000057ab9 */ /* 0x000fe20000000800 */
[----:B------:R-:W-:Y:S01]  /*fd60*/  LOP3.LUT R7, R7, UR4, RZ, 0xc0, !PT ;  /* 0x0000000407077c12 */ /* 0x000fe2000f8ec0ff */
[----:B-1----:R-:W-:Y:S01]  /*fd70*/  @P2 IMAD R18, R15, R17, R12 ;  /* 0x000000110f122224 */ /* 0x002fe200078e020c */
[----:B------:R-:W-:Y:S01]  /*fd80*/  ULDC UR6, c[0x0][0x610] ;  /* 0x0001840000067ab9 */ /* 0x000fe20000000800 */
[----:B------:R-:W-:Y:S02]  /*fd90*/  IMAD.MOV R5, RZ, RZ, -R3 ;  /* 0x000000ffff057224 */ /* 0x000fe400078e0a03 */
[----:B------:R-:W-:-:S02]  /*fda0*/  IMAD R3, R3, UR22, R16 ;  /* 0x0000001603037c24 */ /* 0x000fc4000f8e0210 */
[----:B------:R-:W-:Y:S01]  /*fdb0*/  IMAD R14, R5, UR5, R14 ;  /* 0x00000005050e7c24 */ /* 0x000fe2000f8e020e */
[----:B------:R-:W-:Y:S01]  /*fdc0*/  ULDC UR5, c[0x0][0x600] ;  /* 0x0001800000057ab9 */ /* 0x000fe20000000800 */
[----:B------:R-:W-:Y:S02]  /*fdd0*/  IMAD R3, R3, UR6, R18 ;  /* 0x0000000603037c24 */ /* 0x000fe4000f8e0212 */
[----:B------:R-:W-:Y:S02]  /*fde0*/  IMAD R14, R14, UR5, R7 ;  /* 0x000000050e0e7c24 */ /* 0x000fe4000f8e0207 */
[----:B------:R-:W-:-:S03]  /*fdf0*/  IMAD.MOV.U32 R2, RZ, RZ, 0x1 ;  /* 0x00000001ff027424 */ /* 0x000fc600078e00ff */
[----:B------:R-:W-:Y:S02]  /*fe00*/  SEL R4, R14, R3, !P2 ;  /* 0x000000030e047207 */ /* 0x000fe40005000000 */
[----:B------:R-:W-:-:S03]  /*fe10*/  SEL R3, R3, R14, !P2 ;  /* 0x0000000e03037207 */ /* 0x000fc60005000000 */
[----:B------:R1:W-:Y:S04]  /*fe20*/  STL [R1+0x90], R4 ;  /* 0x0000900401007387 */ /* 0x0003e80000100800 */
[----:B------:R1:W-:Y:S04]  /*fe30*/  STL [R1+0x7c], R6 ;  /* 0x00007c0601007387 */ /* 0x0003e80000100800 */
[----:B------:R1:W-:Y:S02]  /*fe40*/  STL [R1+0x8c], R3 ;  /* 0x00008c0301007387 */ /* 0x0003e40000100800 */
.L_x_311:
[----:B------:R-:W-:Y:S05]  /*fe50*/  BSYNC B1 ;  /* 0x0000000000017941 */ /* 0x000fea0003800000 */
.L_x_310:
[----:B------:R-:W-:-:S13]  /*fe60*/  LOP3.LUT P1, RZ, R2, 0xff, RZ, 0xc0, !PT ;  /* 0x000000ff02ff7812 */ /* 0x000fda000782c0ff */
[----:B------:R-:W-:Y:S05]  /*fe70*/  @P1 BRA `(.L_x_314) ;  /* 0xfffffff400001947 */ /* 0x000fea000383ffff */
[----:B------:R-:W-:Y:S05]  /*fe80*/  BSYNC B0 ;  /* 0x0000000000007941 */ /* 0x000fea0003800000 */
.L_x_302:
[----:B------:R-:W-:-:S03]  /*fe90*/  UMOV UR5, 0xffffffff ;  /* 0xffffffff00057882 */ /* 0x000fc60000000000 */
[----:B------:R-:W-:Y:S05]  /*fea0*/  BRA.DIV UR5, `(.L_x_315) ;  /* 0x00000006057c7947 */ /* 0x000fea000b800000 */
[----:B------:R-:W-:-:S13]  /*feb0*/  ELECT P0, URZ, PT ;  /* 0x00000000003f782f */ /* 0x000fda0003800000 */
.L_x_332:
[----:B------:R-:W-:Y:S04]  /*fec0*/  BSSY B0, `(.L_x_316) ;  /* 0x0000035000007945 */ /* 0x000fe80003800000 */
[----:B------:R-:W-:Y:S05]  /*fed0*/  @!P0 BRA `(.L_x_317) ;  /* 0x0000000000cc8947 */ /* 0x000fea0003800000 */
[----:B------:R-:W-:-:S04]  /*fee0*/  ULOP3.LUT UR5, UR13, 0x2, URZ, 0xfc, !UPT ;  /* 0x000000020d057892 */ /* 0x000fc8000f8efc3f */
[----:B------:R-:W-:-:S06]  /*fef0*/  UISETP.NE.AND UP0, UPT, UR5, 0x3, UPT ;  /* 0x000000030500788c */ /* 0x000fcc000bf05270 */
[----:B------:R-:W-:-:S13]  /*ff00*/  PLOP3.LUT P0, PT, PT, PT, UP0, 0x80, 0x0 ;  /* 0x000000000000781c */ /* 0x000fda0003f0f008 */
[----:B------:R-:W-:Y:S05]  /*ff10*/  @!P0 BRA `(.L_x_318) ;  /* 0x0000000000048947 */ /* 0x000fea0003800000 */
[----:B------:R-:W-:Y:S01]  /*ff20*/  BPT.TRAP 0x1 ;  /* 0x000000040000795c */ /* 0x000fe20000300000 */
.L_x_318:
[----:B01----:R-:W0:Y:S01]  /*ff30*/  S2R R3, SR_CgaCtaId ;  /* 0x0000000000037919 */ /* 0x003e220000008800 */
[----:B------:R-:W-:-:S04]  /*ff40*/  MOV R2, 0x400 ;  /* 0x0000040000027802 */ /* 0x000fc80000000f00 */
[----:B0-----:R-:W-:Y:S02]  /*ff50*/  LEA R3, R3, R2, 0x18 ;  /* 0x0000000203037211 */ /* 0x001fe400078ec0ff */
[----:B------:R-:W-:-:S03]  /*ff60*/  SHF.L.U32 R2, R0, 0x1f, RZ ;  /* 0x0000001f00027819 */ /* 0x000fc600000006ff */
[----:B------:R-:W-:-:S04]  /*ff70*/  VIADD R3, R3, 0x28 ;  /* 0x0000002803037836 */ /* 0x000fc80000000000 */
[C---:B------:R-:W-:Y:S02]  /*ff80*/  IMAD R7, R10.reuse, 0x8, R3 ;  /* 0x000000080a077824 */ /* 0x040fe400078e0203 */
[----:B------:R-:W-:Y:S02]  /*ff90*/  VIADD R10, R10, 0x1 ;  /* 0x000000010a0a7836 */ /* 0x000fe40000000000 */
[----:B------:R-:W0:Y:S03]  /*ffa0*/  SYNCS.PHASECHK.TRANS64.TRYWAIT P0, [R7+URZ], R2 ;  /* 0x00000002070075a7 */ /* 0x000e26000800017f */
[----:B------:R-:W-:-:S04]  /*ffb0*/  ISETP.NE.AND P1, PT, R10, 0x5, PT ;  /* 0x000000050a00780c */ /* 0x000fc80003f25270 */
[----:B------:R-:W-:Y:S02]  /*ffc0*/  SEL R5, RZ, 0x1, P1 ;  /* 0x00000001ff057807 */ /* 0x000fe40000800000 */
[----:B------:R-:W-:Y:S02]  /*ffd0*/  SEL R10, R10, RZ, P1 ;  /* 0x000000ff0a0a7207 */ /* 0x000fe40000800000 */
[----:B------:R-:W-:-:S03]  /*ffe0*/  LOP3.LUT R5, R0, R5, RZ, 0x3c, !PT ;  /* 0x0000000500057212 */ /* 0x000fc600078e3cff */
[----:B------:R-:W-:Y:S01]  /*fff0*/  IMAD R9, R10, 0x8, R3 ;  /* 0x000000080a097824 */ /* 0x000fe200078e0203 */
[----:B------:R-:W-:Y:S01]  /*10000*/  SHF.L.U32 R4, R5, 0x1f, RZ ;  /* 0x0000001f05047819 */ /* 0x000fe200000006ff */
[----:B0-----:R-:W-:Y:S06]  /*10010*/  @!P0 BRA `(.L_x_319) ;  /* 0x0000000400448947 */ /* 0x001fec0003800000 */
.L_x_333:
[----:B------:R-:W1:Y:S01]  /*10020*/  SYNCS.PHASECHK.TRANS64.TRYWAIT P0, [R9+URZ], R4 ;  /* 0x00000004090075a7 */ /* 0x000e62000800017f */
[----:B------:R-:W-:-:S05]  /*10030*/  VIADD R0, R10, 0x1 ;  /* 0x000000010a007836 */ /* 0x000fca0000000000 */
[----:B------:R-:W-:-:S04]  /*10040*/  ISETP.NE.AND P1, PT, R0, 0x5, PT ;  /* 0x000000050000780c */ /* 0x000fc80003f25270 */
[----:B0-----:R-:W-:Y:S02]  /*10050*/  SEL R2, RZ, 0x1, P1 ;  /* 0x00000001ff027807 */ /* 0x001fe40000800000 */
[----:B------:R-:W-:Y:S02]  /*10060*/  SEL R0, R0, RZ, P1 ;  /* 0x000000ff00007207 */ /* 0x000fe40000800000 */
[----:B------:R-:W-:-:S03]  /*10070*/  LOP3.LUT R7, R5, R2, RZ, 0x3c, !PT ;  /* 0x0000000205077212 */ /* 0x000fc600078e3cff */
[----:B------:R-:W-:Y:S01]  /*10080*/  IMAD R6, R0, 0x8, R3 ;  /* 0x0000000800067824 */ /* 0x000fe200078e0203 */
[----:B------:R-:W-:Y:S01]  /*10090*/  SHF.L.U32 R5, R7, 0x1f, RZ ;  /* 0x0000001f07057819 */ /* 0x000fe200000006ff */
[----:B-1----:R-:W-:Y:S06]  /*100a0*/  @!P0 BRA `(.L_x_320) ;  /* 0x0000000400348947 */ /* 0x002fec0003800000 */
.L_x_334:
[----:B------:R-:W1:Y:S01]  /*100b0*/  SYNCS.PHASECHK.TRANS64.TRYWAIT P0, [R6+URZ], R5 ;  /* 0x00000005060075a7 */ /* 0x000e62000800017f */
[----:B------:R-:W-:-:S05]  /*100c0*/  VIADD R0, R0, 0x1 ;  /* 0x0000000100007836 */ /* 0x000fca0000000000 */
[----:B------:R-:W-:-:S04]  /*100d0*/  ISETP.NE.AND P1, PT, R0, 0x5, PT ;  /* 0x000000050000780c */ /* 0x000fc80003f25270 */
[----:B------:R-:W-:Y:S02]  /*100e0*/  SEL R2, RZ, 0x1, P1 ;  /* 0x00000001ff027807 */ /* 0x000fe40000800000 */
[----:B------:R-:W-:Y:S02]  /*100f0*/  SEL R0, R0, RZ, P1 ;  /* 0x000000ff00007207 */ /* 0x000fe40000800000 */
[----:B------:R-:W-:-:S03]  /*10100*/  LOP3.LUT R7, R7, R2, RZ, 0x3c, !PT ;  /* 0x0000000207077212 */ /* 0x000fc600078e3cff */
[----:B0-----:R-:W-:Y:S01]  /*10110*/  IMAD R9, R0, 0x8, R3 ;  /* 0x0000000800097824 */ /* 0x001fe200078e0203 */
[----:B------:R-:W-:Y:S01]  /*10120*/  SHF.L.U32 R4, R7, 0x1f, RZ ;  /* 0x0000001f07047819 */ /* 0x000fe200000006ff */
[----:B-1----:R-:W-:Y:S06]  /*10130*/  @!P0 BRA `(.L_x_321) ;  /* 0x0000000400248947 */ /* 0x002fec0003800000 */
.L_x_335:
[----:B------:R-:W1:Y:S01]  /*10140*/  SYNCS.PHASECHK.TRANS64.TRYWAIT P0, [R9+URZ], R4 ;  /* 0x00000004090075a7 */ /* 0x000e62000800017f */
[----:B------:R-:W-:-:S05]  /*10150*/  VIADD R0, R0, 0x1 ;  /* 0x0000000100007836 */ /* 0x000fca0000000000 */
[----:B------:R-:W-:-:S04]  /*10160*/  ISETP.NE.AND P1, PT, R0, 0x5, PT ;  /* 0x000000050000780c */ /* 0x000fc80003f25270 */
[----:B------:R-:W-:Y:S02]  /*10170*/  SEL R2, RZ, 0x1, P1 ;  /* 0x00000001ff027807 */ /* 0x000fe40000800000 */
[----:B------:R-:W-:Y:S02]  /*10180*/  SEL R0, R0, RZ, P1 ;  /* 0x000000ff00007207 */ /* 0x000fe40000800000 */
[----:B------:R-:W-:Y:S01]  /*10190*/  LOP3.LUT R2, R7, R2, RZ, 0x3c, !PT ;  /* 0x0000000207027212 */ /* 0x000fe200078e3cff */
[----:B-1----:R-:W-:Y:S06]  /*101a0*/  @!P0 BRA `(.L_x_322) ;  /* 0x00000004001c8947 */ /* 0x002fec0003800000 */
.L_x_336:
[----:B------:R-:W-:Y:S01]  /*101b0*/  IMAD R3, R0, 0x8, R3 ;  /* 0x0000000800037824 */ /* 0x000fe200078e0203 */
[----:B------:R-:W-:-:S07]  /*101c0*/  SHF.L.U32 R0, R2, 0x1f, RZ ;  /* 0x0000001f02007819 */ /* 0x000fce00000006ff */
.L_x_323:
[----:B--2---:R2:W3:Y:S02]  /*101d0*/  SYNCS.PHASECHK.TRANS64.TRYWAIT P0, [R3+URZ], R0 ;  /* 0x00000000030075a7 */ /* 0x0044e4000800017f */
[----:B---3--:R-:W-:Y:S05]  /*101e0*/  @!P0 NANOSLEEP.SYNCS 0x989680 ;  /* 0x009896800000895d */ /* 0x008fea0003900000 */
[----:B------:R-:W3:Y:S02]  /*101f0*/  @!P0 SYNCS.PHASECHK.TRANS64 P0, [R3+URZ], R0 ;  /* 0x00000000030085a7 */ /* 0x000ee4000800007f */
[----:B---3--:R-:W-:Y:S05]  /*10200*/  @!P0 BRA `(.L_x_323) ;  /* 0xfffffffc00f08947 */ /* 0x008fea000383ffff */
.L_x_317:
[----:B------:R-:W-:Y:S05]  /*10210*/  BSYNC B0 ;  /* 0x0000000000007941 */ /* 0x000fea0003800000 */
.L_x_316:
[----:B------:R-:W-:Y:S05]  /*10220*/  EXIT ;  /* 0x000000000000794d */ /* 0x000fea0003800000 */
.L_x_19:
[----:B----4-:R-:W-:-:S04]  /*10230*/  IMAD.U32 R3, RZ, RZ, UR17 ;  /* 0x00000011ff037e24 */ /* 0x010fc8000f8e00ff */
[----:B------:R4:W0:Y:S03]  /*10240*/  SYNCS.PHASECHK.TRANS64.TRYWAIT P0, [R3+URZ+-0x8], R0 ;  /* 0xfffff800030075a7 */ /* 0x000826000800017f */
[----:B0-----:R-:W-:Y:S05]  /*10250*/  @!P0 NANOSLEEP.SYNCS 0x989680 ;  /* 0x009896800000895d */ /* 0x001fea0003900000 */
[----:B------:R-:W0:Y:S02]  /*10260*/  @!P0 SYNCS.PHASECHK.TRANS64 P0, [R3+URZ+-0x8], R0 ;  /* 0xfffff800030085a7 */ /* 0x000e24000800007f */
[----:B0-----:R-:W-:Y:S05]  /*10270*/  @!P0 BRA `(.L_x_19) ;  /* 0xfffffffc00ec8947 */ /* 0x001fea000383ffff */
[----:B------:R-:W-:Y:S05]  /*10280*/  BRA `(.L_x_324) ;  /* 0xffffff1400707947 */ /* 0x000fea000383ffff */
.L_x_24:
[----:B-1----:R-:W-:-:S04]  /*10290*/  IMAD.U32 R3, RZ, RZ, UR6 ;  /* 0x00000006ff037e24 */ /* 0x002fc8000f8e00ff */
[----:B------:R1:W2:Y:S03]  /*102a0*/  SYNCS.PHASECHK.TRANS64.TRYWAIT P0, [R3+URZ], R0 ;  /* 0x00000000030075a7 */ /* 0x0002a6000800017f */
[----:B--2---:R-:W-:Y:S05]  /*102b0*/  @!P0 NANOSLEEP.SYNCS 0x989680 ;  /* 0x009896800000895d */ /* 0x004fea0003900000 */
[----:B------:R-:W2:Y:S02]  /*102c0*/  @!P0 SYNCS.PHASECHK.TRANS64 P0, [R3+URZ], R0 ;  /* 0x00000000030085a7 */ /* 0x000ea4000800007f */
[----:B--2---:R-:W-:Y:S05]  /*102d0*/  @!P0 BRA `(.L_x_24) ;  /* 0xfffffffc00ec8947 */ /* 0x004fea000383ffff */
[----:B------:R-:W-:Y:S05]  /*102e0*/  BRA `(.L_x_23) ;  /* 0xffffff1c00dc7947 */ /* 0x000fea000383ffff */
.L_x_30:
[----:B-----5:R1:W-:Y:S02]  /*102f0*/  STL [R1+0xa4], R0 ;  /* 0x0000a40001007387 */ /* 0x0203e40000100800 */
[----:B-1----:R-:W-:-:S04]  /*10300*/  IMAD.U32 R0, RZ, RZ, UR9 ;  /* 0x00000009ff007e24 */ /* 0x002fc8000f8e00ff */
[----:B------:R1:W3:Y:S03]  /*10310*/  SYNCS.PHASECHK.TRANS64.TRYWAIT P0, [R0+URZ], R229 ;  /* 0x000000e5000075a7 */ /* 0x0002e6000800017f */
[----:B---3--:R-:W-:Y:S05]  /*10320*/  @!P0 NANOSLEEP.SYNCS 0x989680 ;  /* 0x009896800000895d */ /* 0x008fea0003900000 */
[----:B------:R1:W3:Y:S02]  /*10330*/  @!P0 SYNCS.PHASECHK.TRANS64 P0, [R0+URZ], R229 ;  /* 0x000000e5000085a7 */ /* 0x0002e4000800007f */
[----:B-1----:R1:W5:Y:S02]  /*10340*/  LDL.LU R0, [R1+0xa4] ;  /* 0x0000a40001007983 */ /* 0x0023640000300800 */
[----:B-1-3--:R-:W-:Y:S05]  /*10350*/  @!P0 BRA `(.L_x_30) ;  /* 0xfffffffc00e48947 */ /* 0x00afea000383ffff */
[----:B------:R-:W-:Y:S05]  /*10360*/  BRA `(.L_x_29) ;  /* 0xffffff3000307947 */ /* 0x000fea000383ffff */
.L_x_38:
[----:B0-----:R-:W-:-:S04]  /*10370*/  IMAD.U32 R25, RZ, RZ, UR17 ;  /* 0x00000011ff197e24 */ /* 0x001fc8000f8e00ff */
[----:B------:R0:W3:Y:S03]  /*10380*/  SYNCS.PHASECHK.TRANS64.TRYWAIT P0, [R25+URZ+0x8], R24 ;  /* 0x00000818190075a7 */ /* 0x0000e6000800017f */
[----:B---3--:R-:W-:Y:S05]  /*10390*/  @!P0 NANOSLEEP.SYNCS 0x989680 ;  /* 0x009896800000895d */ /* 0x008fea0003900000 */
[----:B------:R-:W3:Y:S02]  /*103a0*/  @!P0 SYNCS.PHASECHK.TRANS64 P0, [R25+URZ+0x8], R24 ;  /* 0x00000818190085a7 */ /* 0x000ee4000800007f */
[----:B---3--:R-:W-:Y:S05]  /*103b0*/  @!P0 BRA `(.L_x_38) ;  /* 0xfffffffc00ec8947 */ /* 0x008fea000383ffff */
[----:B------:R-:W-:Y:S05]  /*103c0*/  BRA `(.L_x_325) ;  /* 0xffffff5400347947 */ /* 0x000fea000383ffff */
.L_x_303:
[----:B------:R-:W-:Y:S01]  /*103d0*/  BSSY B1, `(.L_x_326) ;  /* 0x0000006000017945 */ /* 0x000fe20003800000 */
[----:B------:R-:W-:-:S07]  /*103e0*/  IMAD.MOV.U32 R2, RZ, RZ, -0x1 ;  /* 0xffffffffff027424 */ /* 0x000fce00078e00ff */
[----:B------:R-:W-:Y:S05]  /*103f0*/  WARPSYNC.COLLECTIVE R2, `(.L_x_327) ;  /* 0x00000000020c7348 */ /* 0x000fea0003c00000 */
[----:B------:R-:W-:Y:S02]  /*10400*/  ELECT P1, UR62, PT ;  /* 0x00000000003e782f */ /* 0x000fe40003820000 */
[----:B------:R-:W-:Y:S01]  /*10410*/  MOV R2, UR62 ;  /* 0x0000003e00027c02 */ /* 0x000fe20008000f00 */
[----:B------:R-:W-:Y:S10]  /*10420*/  ENDCOLLECTIVE ;  /* 0x000000000000791b */ /* 0x000ff40003800000 */
.L_x_327:
[----:B------:R-:W-:Y:S05]  /*10430*/  BSYNC B1 ;  /* 0x0000000000017941 */ /* 0x000fea0003800000 */
.L_x_326:
[----:B------:R-:W-:Y:S05]  /*10440*/  BRA `(.L_x_328) ;  /* 0xffffffec00987947 */ /* 0x000fea000383ffff */
.L_x_306:
[----:B-1----:R1:W2:Y:S02]  /*10450*/  SYNCS.PHASECHK.TRANS64.TRYWAIT P1, [R13+URZ+0x28], R4 ;  /* 0x000028040d0075a7 */ /* 0x0022a4000802017f */
[----:B--2---:R-:W-:Y:S05]  /*10460*/  @!P1 NANOSLEEP.SYNCS 0x989680 ;  /* 0x009896800000995d */ /* 0x004fea0003900000 */
[----:B------:R-:W2:Y:S02]  /*10470*/  @!P1 SYNCS.PHASECHK.TRANS64 P1, [R13+URZ+0x28], R4 ;  /* 0x000028040d0095a7 */ /* 0x000ea4000802007f */
[----:B--2---:R-:W-:Y:S05]  /*10480*/  @!P1 BRA `(.L_x_306) ;  /* 0xfffffffc00f09947 */ /* 0x004fea000383ffff */
[----:B------:R-:W-:Y:S05]  /*10490*/  BRA `(.L_x_329) ;  /* 0xffffffec00d47947 */ /* 0x000fea000383ffff */
.L_x_315:
[----:B------:R-:W-:Y:S01]  /*104a0*/  BSSY B0, `(.L_x_330) ;  /* 0x0000006000007945 */ /* 0x000fe20003800000 */
[----:B------:R-:W-:-:S07]  /*104b0*/  IMAD.MOV.U32 R2, RZ, RZ, -0x1 ;  /* 0xffffffffff027424 */ /* 0x000fce00078e00ff */
[----:B01----:R-:W-:Y:S05]  /*104c0*/  WARPSYNC.COLLECTIVE R2, `(.L_x_331) ;  /* 0x00000000020c7348 */ /* 0x003fea0003c00000 */
[----:B------:R-:W-:Y:S02]  /*104d0*/  ELECT P1, UR62, PT ;  /* 0x00000000003e782f */ /* 0x000fe40003820000 */
[----:B------:R-:W-:Y:S01]  /*104e0*/  MOV R2, UR62 ;  /* 0x0000003e00027c02 */ /* 0x000fe20008000f00 */
[----:B01----:R-:W-:Y:S10]  /*104f0*/  ENDCOLLECTIVE ;  /* 0x000000000000791b */ /* 0x003ff40003800000 */
.L_x_331:
[----:B------:R-:W-:Y:S05]  /*10500*/  BSYNC B0 ;  /* 0x0000000000007941 */ /* 0x000fea0003800000 */
.L_x_330:
[----:B------:R-:W-:Y:S01]  /*10510*/  PLOP3.LUT P0, PT, P1, PT, PT, 0x80, 0x0 ;  /* 0x000000000000781c */ /* 0x000fe20000f0f070 */
[----:B------:R-:W-:-:S12]  /*10520*/  BRA `(.L_x_332) ;  /* 0xfffffff800647947 */ /* 0x000fd8000383ffff */
.L_x_319:
[----:B0-----:R0:W1:Y:S02]  /*10530*/  SYNCS.PHASECHK.TRANS64.TRYWAIT P0, [R7+URZ], R2 ;  /* 0x00000002070075a7 */ /* 0x001064000800017f */
[----:B-1----:R-:W-:Y:S05]  /*10540*/  @!P0 NANOSLEEP.SYNCS 0x989680 ;  /* 0x009896800000895d */ /* 0x002fea0003900000 */
[----:B------:R-:W1:Y:S02]  /*10550*/  @!P0 SYNCS.PHASECHK.TRANS64 P0, [R7+URZ], R2 ;  /* 0x00000002070085a7 */ /* 0x000e64000800007f */
[----:B-1----:R-:W-:Y:S05]  /*10560*/  @!P0 BRA `(.L_x_319) ;  /* 0xfffffffc00f08947 */ /* 0x002fea000383ffff */
[----:B------:R-:W-:Y:S05]  /*10570*/  BRA `(.L_x_333) ;  /* 0xfffffff800a87947 */ /* 0x000fea000383ffff */
.L_x_320:
[----:B0-----:R0:W1:Y:S02]  /*10580*/  SYNCS.PHASECHK.TRANS64.TRYWAIT P0, [R9+URZ], R4 ;  /* 0x00000004090075a7 */ /* 0x001064000800017f */
[----:B-1----:R-:W-:Y:S05]  /*10590*/  @!P0 NANOSLEEP.SYNCS 0x989680 ;  /* 0x009896800000895d */ /* 0x002fea0003900000 */
[----:B------:R-:W1:Y:S02]  /*105a0*/  @!P0 SYNCS.PHASECHK.TRANS64 P0, [R9+URZ], R4 ;  /* 0x00000004090085a7 */ /* 0x000e64000800007f */
[----:B-1----:R-:W-:Y:S05]  /*105b0*/  @!P0 BRA `(.L_x_320) ;  /* 0xfffffffc00f08947 */ /* 0x002fea000383ffff */
[----:B------:R-:W-:Y:S05]  /*105c0*/  BRA `(.L_x_334) ;  /* 0xfffffff800b87947 */ /* 0x000fea000383ffff */
.L_x_321:
[----:B0-----:R0:W1:Y:S02]  /*105d0*/  SYNCS.PHASECHK.TRANS64.TRYWAIT P0, [R6+URZ], R5 ;  /* 0x00000005060075a7 */ /* 0x001064000800017f */
[----:B-1----:R-:W-:Y:S05]  /*105e0*/  @!P0 NANOSLEEP.SYNCS 0x989680 ;  /* 0x009896800000895d */ /* 0x002fea0003900000 */
[----:B------:R-:W1:Y:S02]  /*105f0*/  @!P0 SYNCS.PHASECHK.TRANS64 P0, [R6+URZ], R5 ;  /* 0x00000005060085a7 */ /* 0x000e64000800007f */
[----:B-1----:R-:W-:Y:S05]  /*10600*/  @!P0 BRA `(.L_x_321) ;  /* 0xfffffffc00f08947 */ /* 0x002fea000383ffff */
[----:B------:R-:W-:Y:S05]  /*10610*/  BRA `(.L_x_335) ;  /* 0xfffffff800c87947 */ /* 0x000fea000383ffff */
.L_x_322:
[----:B-1----:R1:W2:Y:S02]  /*10620*/  SYNCS.PHASECHK.TRANS64.TRYWAIT P0, [R9+URZ], R4 ;  /* 0x00000004090075a7 */ /* 0x0022a4000800017f */
[----:B--2---:R-:W-:Y:S05]  /*10630*/  @!P0 NANOSLEEP.SYNCS 0x989680 ;  /* 0x009896800000895d */ /* 0x004fea0003900000 */
[----:B------:R-:W2:Y:S02]  /*10640*/  @!P0 SYNCS.PHASECHK.TRANS64 P0, [R9+URZ], R4 ;  /* 0x00000004090085a7 */ /* 0x000ea4000800007f */
[----:B--2---:R-:W-:Y:S05]  /*10650*/  @!P0 BRA `(.L_x_322) ;  /* 0xfffffffc00f08947 */ /* 0x004fea000383ffff */
[----:B------:R-:W-:Y:S05]  /*10660*/  BRA `(.L_x_336) ;  /* 0xfffffff800d07947 */ /* 0x000fea000383ffff */
.L_x_337:
[----:B------:R-:W-:-:S00]  /*10670*/  BRA `(.L_x_337) ;  /* 0xfffffffc00fc7947 */ /* 0x000fc0000383ffff */
[----:B------:R-:W-:-:S00]  /*10680*/  NOP ;  /* 0x0000000000007918 */ /* 0x000fc00000000000 */
[----:B------:R-:W-:-:S00]  /*10690*/  NOP ;  /* 0x0000000000007918 */ /* 0x000fc00000000000 */
[----:B------:R-:W-:-:S00]  /*106a0*/  NOP ;  /* 0x0000000000007918 */ /* 0x000fc00000000000 */
[----:B------:R-:W-:-:S00]  /*106b0*/  NOP ;  /* 0x0000000000007918 */ /* 0x000fc00000000000 */
[----:B------:R-:W-:-:S00]  /*106c0*/  NOP ;  /* 0x0000000000007918 */ /* 0x000fc00000000000 */
[----:B------:R-:W-:-:S00]  /*106d0*/  NOP ;  /* 0x0000000000007918 */ /* 0x000fc00000000000 */
[----:B------:R-:W-:-:S00]  /*106e0*/  NOP ;  /* 0x0000000000007918 */ /* 0x000fc00000000000 */
[----:B------:R-:W-:-:S00]  /*106f0*/  NOP ;  /* 0x0000000000007918 */ /* 0x000fc00000000000 */
.L_x_338:


//--------------------- .nv.shared._ZN7cutlass13device_kernelINS_4gemm6kernel13GemmUniversalIN4cute5tupleIJiiiiEEENS1_10collective13CollectiveMmaINS1_37MainloopSm90TmaGmmaWarpSpecializedFP8ILi5ENS5_IJNS4_1CILi2EEENSA_ILi1EEESC_EEENS1_32KernelTmaWarpSpecializedPingpongEEENS5_IJNSA_ILi64EEENSA_ILi256EEENSA_ILi32EEEEEENS_12float_e4m3_tENS5_IJlSC_lEEESK_SL_NS4_8TiledMMAINS4_8MMA_AtomIJNS4_4SM904GMMA31MMA_64x256x32_F32E4M3E4M3_SS_TNILNSP_7ScaleInE1ELSR_1EEEEEENS4_6LayoutINS5_IJSC_SC_SC_EEENS5_IJNSA_ILi0EEESW_SW_EEEEENS5_IJNS4_10UnderscoreESZ_SZ_EEEEENS4_13SM90_TMA_LOADENS4_14ComposedLayoutINS4_7SwizzleILi1ELi4ELi3EEENS4_18smem_ptr_flag_bitsILi8EEENSU_INS5_IJNSA_ILi8EEESI_EEENS5_IJSI_SC_EEEEEEEvNS4_8identityENS4_23SM90_TMA_LOAD_MULTICASTES1C_vS1D_EENS_8epilogue10collective6detail29Sm90TmaWarpSpecializedAdapterINS1H_15DefaultEpilogueISK_SL_SL_NS1G_6thread17LinearCombinationISK_Li1EffLNS1L_9ScaleType4KindE0ELNS_15FloatRoundStyleE2ESK_EENS1_15EpilogueDefaultEEEEEvvEEEEvNT_6ParamsE --------------------------
	.section	.nv.shared._ZN7cutlass13device_kernelINS_4gemm6kernel13GemmUniversalIN4cute5tupleIJiiiiEEENS1_10collective13CollectiveMmaINS1_37MainloopSm90TmaGmmaWarpSpecializedFP8ILi5ENS5_IJNS4_1CILi2EEENSA_ILi1EEESC_EEENS1_32KernelTmaWarpSpecializedPingpongEEENS5_IJNSA_ILi64EEENSA_ILi256EEENSA_ILi32EEEEEENS_12float_e4m3_tENS5_IJlSC_lEEESK_SL_NS4_8TiledMMAINS4_8MMA_AtomIJNS4_4SM904GMMA31MMA_64x256x32_F32E4M3E4M3_SS_TNILNSP_7ScaleInE1ELSR_1EEEEEENS4_6LayoutINS5_IJSC_SC_SC_EEENS5_IJNSA_ILi0EEESW_SW_EEEEENS5_IJNS4_10UnderscoreESZ_SZ_EEEEENS4_13SM90_TMA_LOADENS4_14ComposedLayoutINS4_7SwizzleILi1ELi4ELi3EEENS4_18smem_ptr_flag_bitsILi8EEENSU_INS5_IJNSA_ILi8EEESI_EEENS5_IJSI_SC_EEEEEEEvNS4_8identityENS4_23SM90_TMA_LOAD_MULTICASTES1C_vS1D_EENS_8epilogue10collective6detail29Sm90TmaWarpSpecializedAdapterINS1H_15DefaultEpilogueISK_SL_SL_NS1G_6thread17LinearCombinationISK_Li1EffLNS1L_9ScaleType4KindE0ELNS_15FloatRoundStyleE2ESK_EENS1_15EpilogueDefaultEEEEEvvEEEEvNT_6ParamsE,"aw",@nobits
	.sectionflags	@""
	.align	16
	.zero		1024


//--------------------- .nv.shared.reserved.0     --------------------------
	.section	.nv.shared.reserved.0,"aw",@nobits
	.weak		__nv_reservedSMEM_offset_0_alias
	.size		__nv_reservedSMEM_offset_0_alias, 0, 0
	.other		__nv_reservedSMEM_offset_0_alias,@"STO_CUDA_RESERVED_SHARED STV_DEFAULT"
__nv_reservedSMEM_offset_0_alias:
	.zero		0


//--------------------- .nv.global                --------------------------
	.section	.nv.global,"aw",@nobits
.nv.global:
	.type		_ZN39_INTERNAL_d9cd1002_4_k_cu_0935c8b3_39384cute1_E,@object
	.size		_ZN39_INTERNAL_d9cd1002_4_k_cu_0935c8b3_39384cute1_E,(_ZN39_INTERNAL_d9cd1002_4_k_cu_0935c8b3_39384cuda3std3__45__cpo6cbeginE - _ZN39_INTERNAL_d9cd1002_4_k_cu_0935c8b3_39384cute1_E)
_ZN39_INTERNAL_d9cd1002_4_k_cu_0935c8b3_39384cute1_E:
	.zero		1
	.type		_ZN39_INTERNAL_d9cd1002_4_k_cu_0935c8b3_39384cuda3std3__45__cpo6cbeginE,@object
	.size		_ZN39_INTERNAL_d9cd1002_4_k_cu_0935c8b3_39384cuda3std3__45__cpo6cbeginE,(_ZN39_INTERNAL_d9cd1002_4_k_cu_0935c8b3_39384cuda3std3__48in_placeE - _ZN39_INTERNAL_d9cd1002_4_k_cu_0935c8b3_39384cuda3std3__45__cpo6cbeginE)
_ZN39_INTERNAL_d9cd1002_4_k_cu_0935c8b3_39384cuda3std3__45__cpo6cbeginE:
	.zero		1
	.type		_ZN39_INTERNAL_d9cd1002_4_k_cu_0935c8b3_39384cuda3std3__48in_placeE,@object
	.size		_ZN39_INTERNAL_d9cd1002_4_k_cu_0935c8b3_39384cuda3std3__48in_placeE,(_ZN39_INTERNAL_d9cd1002_4_k_cu_0935c8b3_39384cuda3std6ranges3__45__cpo9iter_moveE - _ZN39_INTERNAL_d9cd1002_4_k_cu_0935c8b3_39384cuda3std3__48in_placeE)
_ZN39_INTERNAL_d9cd1002_4_k_cu_0935c8b3_39384cuda3std3__48in_placeE:
	.zero		1
	.type		_ZN39_INTERNAL_d9cd1002_4_k_cu_0935c8b3_39384cuda3std6ranges3__45__cpo9iter_moveE,@object
	.size		_ZN39_INTERNAL_d9cd1002_4_k_cu_0935c8b3_39384cuda3std6ranges3__45__cpo9iter_moveE,(_ZN39_INTERNAL_d9cd1002_4_k_cu_0935c8b3_39384cuda3std3__45__cpo5beginE - _ZN39_INTERNAL_d9cd1002_4_k_cu_0935c8b3_39384cuda3std6ranges3__45__cpo9iter_moveE)
_ZN39_INTERNAL_d9cd1002_4_k_cu_0935c8b3_39384cuda3std6ranges3__45__cpo9iter_moveE:
	.zero		1
	.type		_ZN39_INTERNAL_d9cd1002_4_k_cu_0935c8b3_39384cuda3std3__45__cpo5beginE,@object
	.size		_ZN39_INTERNAL_d9cd1002_4_k_cu_0935c8b3_39384cuda3std3__45__cpo5beginE,(_ZN39_INTERNAL_d9cd1002_4_k_cu_0935c8b3_39384cuda3std3__441_GLOBAL__N__d9cd1002_4_k_cu_0935c8b3_39386ignoreE - _ZN39_INTERNAL_d9cd1002_4_k_cu_0935c8b3_39384cuda3std3__45__cpo5beginE)
_ZN39_INTERNAL_d9cd1002_4_k_cu_0935c8b3_39384cuda3std3__45__cpo5beginE:
	.zero		1
	.type		_ZN39_INTERNAL_d9cd1002_4_k_cu_0935c8b3_39384cuda3std3__441_GLOBAL__N__d9cd1002_4_k_cu_0935c8b3_39386ignoreE,@object
	.size		_ZN39_INTERNAL_d9cd1002_4_k_cu_0935c8b3_39384cuda3std3__441_GLOBAL__N__d9cd1002_4_k_cu_0935c8b3_39386ignoreE,(_ZN39_INTERNAL_d9cd1002_4_k_cu_0935c8b3_39384cute7productE - _ZN39_INTERNAL_d9cd1002_4_k_cu_0935c8b3_39384cuda3std3__441_GLOBAL__N__d9cd1002_4_k_cu_0935c8b3_39386ignoreE)
_ZN39_INTERNAL_d9cd1002_4_k_cu_0935c8b3_39384cuda3std3__441_GLOBAL__N__d9cd1002_4_k_cu_0935c8b3_39386ignoreE:
	.zero		1
	.type		_ZN39_INTERNAL_d9cd1002_4_k_cu_0935c8b3_39384cute7productE,@object
	.size		_ZN39_INTERNAL_d9cd1002_4_k_cu_0935c8b3_39384cute7productE,(_ZN39_INTERNAL_d9cd1002_4_k_cu_0935c8b3_39384cuda3std3__45__cpo3endE - _ZN39_INTERNAL_d9cd1002_4_k_cu_0935c8b3_39384cute7productE)
_ZN39_INTERNAL_d9cd1002_4_k_cu_0935c8b3_39384cute7productE:
	.zero		1
	.type		_ZN39_INTERNAL_d9cd1002_4_k_cu_0935c8b3_39384cuda3std3__45__cpo3endE,@object
	.size		_ZN39_INTERNAL_d9cd1002_4_k_cu_0935c8b3_39384cuda3std3__45__cpo3endE,(_ZN39_INTERNAL_d9cd1002_4_k_cu_0935c8b3_39384cuda3std3__419piecewise_constructE - _ZN39_INTERNAL_d9cd1002_4_k_cu_0935c8b3_39384cuda3std3__45__cpo3endE)
_ZN39_INTERNAL_d9cd1002_4_k_cu_0935c8b3_39384cuda3std3__45__cpo3endE:
	.zero		1
	.type		_ZN39_INTERNAL_d9cd1002_4_k_cu_0935c8b3_39384cuda3std3__419piecewise_constructE,@object
	.size		_ZN39_INTERNAL_d9cd1002_4_k_cu_0935c8b3_39384cuda3std3__419piecewise_constructE,(_ZN39_INTERNAL_d9cd1002_4_k_cu_0935c8b3_39384cuda3std3__45__cpo4cendE - _ZN39_INTERNAL_d9cd1002_4_k_cu_0935c8b3_39384cuda3std3__419piecewise_constructE)
_ZN39_INTERNAL_d9cd1002_4_k_cu_0935c8b3_39384cuda3std3__419piecewise_constructE:
	.zero		1
	.type		_ZN39_INTERNAL_d9cd1002_4_k_cu_0935c8b3_39384cuda3std3__45__cpo4cendE,@object
	.size		_ZN39_INTERNAL_d9cd1002_4_k_cu_0935c8b3_39384cuda3std3__45__cpo4cendE,(_ZN39_INTERNAL_d9cd1002_4_k_cu_0935c8b3_39384cuda3std6ranges3__45__cpo4swapE - _ZN39_INTERNAL_d9cd1002_4_k_cu_0935c8b3_39384cuda3std3__45__cpo4cendE)
_ZN39_INTERNAL_d9cd1002_4_k_cu_0935c8b3_39384cuda3std3__45__cpo4cendE:
	.zero		1
	.type		_ZN39_INTERNAL_d9cd1002_4_k_cu_0935c8b3_39384cuda3std6ranges3__45__cpo4swapE,@object
	.size		_ZN39_INTERNAL_d9cd1002_4_k_cu_0935c8b3_39384cuda3std6ranges3__45__cpo4swapE,(.L_7 - _ZN39_INTERNAL_d9cd1002_4_k_cu_0935c8b3_39384cuda3std6ranges3__45__cpo4swapE)
_ZN39_INTERNAL_d9cd1002_4_k_cu_0935c8b3_39384cuda3std6ranges3__45__cpo4swapE:
	.zero		1
.L_7:


//--------------------- .nv.constant0._ZN7cutlass13device_kernelINS_4gemm6kernel13GemmUniversalIN4cute5tupleIJiiiiEEENS1_10collective13CollectiveMmaINS1_37MainloopSm90TmaGmmaWarpSpecializedFP8ILi5ENS5_IJNS4_1CILi2EEENSA_ILi1EEESC_EEENS1_32KernelTmaWarpSpecializedPingpongEEENS5_IJNSA_ILi64EEENSA_ILi256EEENSA_ILi32EEEEEENS_12float_e4m3_tENS5_IJlSC_lEEESK_SL_NS4_8TiledMMAINS4_8MMA_AtomIJNS4_4SM904GMMA31MMA_64x256x32_F32E4M3E4M3_SS_TNILNSP_7ScaleInE1ELSR_1EEEEEENS4_6LayoutINS5_IJSC_SC_SC_EEENS5_IJNSA_ILi0EEESW_SW_EEEEENS5_IJNS4_10UnderscoreESZ_SZ_EEEEENS4_13SM90_TMA_LOADENS4_14ComposedLayoutINS4_7SwizzleILi1ELi4ELi3EEENS4_18smem_ptr_flag_bitsILi8EEENSU_INS5_IJNSA_ILi8EEESI_EEENS5_IJSI_SC_EEEEEEEvNS4_8identityENS4_23SM90_TMA_LOAD_MULTICASTES1C_vS1D_EENS_8epilogue10collective6detail29Sm90TmaWarpSpecializedAdapterINS1H_15DefaultEpilogueISK_SL_SL_NS1G_6thread17LinearCombinationISK_Li1EffLNS1L_9ScaleType4KindE0ELNS_15FloatRoundStyleE2ESK_EENS1_15EpilogueDefaultEEEEEvvEEEEvNT_6ParamsE --------------------------
	.section	.nv.constant0._ZN7cutlass13device_kernelINS_4gemm6kernel13GemmUniversalIN4cute5tupleIJiiiiEEENS1_10collective13CollectiveMmaINS1_37MainloopSm90TmaGmmaWarpSpecializedFP8ILi5ENS5_IJNS4_1CILi2EEENSA_ILi1EEESC_EEENS1_32KernelTmaWarpSpecializedPingpongEEENS5_IJNSA_ILi64EEENSA_ILi256EEENSA_ILi32EEEEEENS_12float_e4m3_tENS5_IJlSC_lEEESK_SL_NS4_8TiledMMAINS4_8MMA_AtomIJNS4_4SM904GMMA31MMA_64x256x32_F32E4M3E4M3_SS_TNILNSP_7ScaleInE1ELSR_1EEEEEENS4_6LayoutINS5_IJSC_SC_SC_EEENS5_IJNSA_ILi0EEESW_SW_EEEEENS5_IJNS4_10UnderscoreESZ_SZ_EEEEENS4_13SM90_TMA_LOADENS4_14ComposedLayoutINS4_7SwizzleILi1ELi4ELi3EEENS4_18smem_ptr_flag_bitsILi8EEENSU_INS5_IJNSA_ILi8EEESI_EEENS5_IJSI_SC_EEEEEEEvNS4_8identityENS4_23SM90_TMA_LOAD_MULTICASTES1C_vS1D_EENS_8epilogue10collective6detail29Sm90TmaWarpSpecializedAdapterINS1H_15DefaultEpilogueISK_SL_SL_NS1G_6thread17LinearCombinationISK_Li1EffLNS1L_9ScaleType4KindE0ELNS_15FloatRoundStyleE2ESK_EENS1_15EpilogueDefaultEEEEEvvEEEEvNT_6ParamsE,"a",@progbits
	.sectionflags	@""
	.align	4
.nv.constant0._ZN7cutlass13device_kernelINS_4gemm6kernel13GemmUniversalIN4cute5tupleIJiiiiEEENS1_10collective13CollectiveMmaINS1_37MainloopSm90TmaGmmaWarpSpecializedFP8ILi5ENS5_IJNS4_1CILi2EEENSA_ILi1EEESC_EEENS1_32KernelTmaWarpSpecializedPingpongEEENS5_IJNSA_ILi64EEENSA_ILi256EEENSA_ILi32EEEEEENS_12float_e4m3_tENS5_IJlSC_lEEESK_SL_NS4_8TiledMMAINS4_8MMA_AtomIJNS4_4SM904GMMA31MMA_64x256x32_F32E4M3E4M3_SS_TNILNSP_7ScaleInE1ELSR_1EEEEEENS4_6LayoutINS5_IJSC_SC_SC_EEENS5_IJNSA_ILi0EEESW_SW_EEEEENS5_IJNS4_10UnderscoreESZ_SZ_EEEEENS4_13SM90_TMA_LOADENS4_14ComposedLayoutINS4_7SwizzleILi1ELi4ELi3EEENS4_18smem_ptr_flag_bitsILi8EEENSU_INS5_IJNSA_ILi8EEESI_EEENS5_IJSI_SC_EEEEEEEvNS4_8identityENS4_23SM90_TMA_LOAD_MULTICASTES1C_vS1D_EENS_8epilogue10collective6detail29Sm90TmaWarpSpecializedAdapterINS1H_15DefaultEpilogueISK_SL_SL_NS1G_6thread17LinearCombinationISK_Li1EffLNS1L_9ScaleType4KindE0ELNS_15FloatRoundStyleE2ESK_EENS1_15EpilogueDefaultEEEEEvvEEEEvNT_6ParamsE:
	.zero		1664


//--------------------- SYMBOLS --------------------------

	.type		.nv.reservedSmem.offset0,@object
	.size		.nv.reservedSmem.offset0,0x4
